//
// Generated by NVIDIA NVVM Compiler
//
// Compiler Build ID: CL-36424714
// Cuda compilation tools, release 13.0, V13.0.88
// Based on NVVM 20.0.0
//

.version 9.0
.target sm_100
.address_size 64

	// .globl	_Z14multiplyKerneliiiiiPdS_S_

.visible .entry _Z14multiplyKerneliiiiiPdS_S_(
	.param .u32 _Z14multiplyKerneliiiiiPdS_S__param_0,
	.param .u32 _Z14multiplyKerneliiiiiPdS_S__param_1,
	.param .u32 _Z14multiplyKerneliiiiiPdS_S__param_2,
	.param .u32 _Z14multiplyKerneliiiiiPdS_S__param_3,
	.param .u32 _Z14multiplyKerneliiiiiPdS_S__param_4,
	.param .u64 .ptr .align 1 _Z14multiplyKerneliiiiiPdS_S__param_5,
	.param .u64 .ptr .align 1 _Z14multiplyKerneliiiiiPdS_S__param_6,
	.param .u64 .ptr .align 1 _Z14multiplyKerneliiiiiPdS_S__param_7
)
{
	.reg .pred 	%p<58>;
	.reg .b32 	%r<144>;
	.reg .b32 	%f<37>;
	.reg .b64 	%rd<156>;
	.reg .b64 	%fd<266>;

	ld.param.u32 	%r56, [_Z14multiplyKerneliiiiiPdS_S__param_0];
	ld.param.u32 	%r57, [_Z14multiplyKerneliiiiiPdS_S__param_1];
	ld.param.u32 	%r58, [_Z14multiplyKerneliiiiiPdS_S__param_2];
	ld.param.u32 	%r59, [_Z14multiplyKerneliiiiiPdS_S__param_3];
	ld.param.u32 	%r60, [_Z14multiplyKerneliiiiiPdS_S__param_4];
	ld.param.u64 	%rd8, [_Z14multiplyKerneliiiiiPdS_S__param_5];
	ld.param.u64 	%rd9, [_Z14multiplyKerneliiiiiPdS_S__param_6];
	ld.param.u64 	%rd10, [_Z14multiplyKerneliiiiiPdS_S__param_7];
	cvta.to.global.u64 	%rd1, %rd9;
	cvta.to.global.u64 	%rd2, %rd8;
	cvta.to.global.u64 	%rd3, %rd10;
	mov.u32 	%r1, %ctaid.y;
	mov.u32 	%r2, %ntid.y;
	mov.u32 	%r3, %ctaid.x;
	mov.u32 	%r4, %ntid.x;
	setp.lt.s32 	%p4, %r59, 1;
	@%p4 bra 	$L__BB0_31;
	mov.u32 	%r61, %nctaid.y;
	mov.u32 	%r63, %nctaid.x;
	setp.lt.s32 	%p5, %r60, 1;
	add.s32 	%r64, %r1, 1;
	setp.eq.s32 	%p6, %r64, %r61;
	mul.lo.s32 	%r65, %r2, %r61;
	mul.lo.s32 	%r66, %r65, %r60;
	setp.lt.s32 	%p7, %r66, %r57;
	and.pred  	%p1, %p6, %p7;
	add.s32 	%r67, %r3, 1;
	setp.eq.s32 	%p8, %r67, %r63;
	mul.lo.s32 	%r68, %r4, %r63;
	mul.lo.s32 	%r69, %r68, %r59;
	setp.lt.s32 	%p9, %r69, %r56;
	and.pred  	%p2, %p8, %p9;
	@%p5 bra 	$L__BB0_31;
	add.s32 	%r5, %r58, -1;
	and.b32  	%r6, %r58, 7;
	add.s32 	%r7, %r6, -1;
	and.b32  	%r8, %r58, 3;
	add.s32 	%r9, %r8, -1;
	and.b32  	%r10, %r58, 2147483640;
	and.b32  	%r11, %r58, 1;
	shl.b32 	%r12, %r56, 3;
	mov.u32 	%r71, %tid.x;
	mad.lo.s32 	%r13, %r3, %r4, %r71;
	mov.u32 	%r72, %tid.y;
	mad.lo.s32 	%r14, %r1, %r2, %r72;
	mov.b32 	%r125, 0;
	mul.wide.s32 	%rd43, %r56, 8;
	not.pred 	%p33, %p2;
$L__BB0_3:
	add.s32 	%r16, %r14, %r125;
	mul.lo.s32 	%r74, %r16, %r58;
	mul.lo.s32 	%r17, %r16, %r56;
	add.s32 	%r75, %r16, %r2;
	setp.lt.s32 	%p10, %r75, %r57;
	mul.lo.s32 	%r18, %r75, %r58;
	mul.lo.s32 	%r19, %r75, %r56;
	and.pred  	%p3, %p1, %p10;
	cvt.u64.u32 	%rd4, %r74;
	mov.b32 	%r126, 0;
	not.pred 	%p23, %p3;
$L__BB0_4:
	setp.ge.s32 	%p11, %r16, %r57;
	add.s32 	%r21, %r13, %r126;
	setp.ge.s32 	%p12, %r21, %r56;
	or.pred  	%p13, %p11, %p12;
	@%p13 bra 	$L__BB0_7;
	setp.gt.s32 	%p14, %r58, 0;
	mov.f64 	%fd242, 0d0000000000000000;
	@%p14 bra 	$L__BB0_54;
$L__BB0_6:
	add.s32 	%r87, %r21, %r17;
	mul.wide.s32 	%rd49, %r87, 8;
	add.s64 	%rd50, %rd3, %rd49;
	st.global.f64 	[%rd50], %fd242;
$L__BB0_7:
	setp.ge.s32 	%p22, %r21, %r56;
	or.pred  	%p24, %p23, %p22;
	@%p24 bra 	$L__BB0_10;
	setp.gt.s32 	%p25, %r58, 0;
	mov.f64 	%fd244, 0d0000000000000000;
	@%p25 bra 	$L__BB0_43;
$L__BB0_9:
	add.s32 	%r98, %r21, %r19;
	mul.wide.s32 	%rd81, %r98, 8;
	add.s64 	%rd82, %rd3, %rd81;
	st.global.f64 	[%rd82], %fd244;
$L__BB0_10:
	@%p33 bra 	$L__BB0_29;
	setp.lt.s32 	%p34, %r16, %r57;
	add.s32 	%r28, %r21, %r4;
	setp.lt.s32 	%p35, %r28, %r56;
	and.pred  	%p36, %p34, %p35;
	@%p36 bra 	$L__BB0_13;
	setp.lt.s32 	%p37, %r28, %r56;
	and.pred  	%p38, %p3, %p37;
	@%p38 bra 	$L__BB0_15;
	bra.uni 	$L__BB0_29;
$L__BB0_13:
	setp.gt.s32 	%p39, %r58, 0;
	mov.f64 	%fd246, 0d0000000000000000;
	@%p39 bra 	$L__BB0_32;
$L__BB0_14:
	add.s32 	%r113, %r28, %r17;
	mul.wide.s32 	%rd121, %r113, 8;
	add.s64 	%rd122, %rd3, %rd121;
	st.global.f64 	[%rd122], %fd246;
	@%p23 bra 	$L__BB0_29;
$L__BB0_15:
	setp.gt.s32 	%p48, %r58, 0;
	mov.f64 	%fd247, 0d0000000000000000;
	@%p48 bra 	$L__BB0_16;
	bra.uni 	$L__BB0_28;
$L__BB0_16:
	setp.lt.u32 	%p49, %r5, 7;
	mov.f32 	%f36, 0f00000000;
	mov.b32 	%r133, 0;
	@%p49 bra 	$L__BB0_19;
	mov.f32 	%f36, 0f00000000;
	mov.b32 	%r131, 0;
$L__BB0_18:
	.pragma "nounroll";
	add.s32 	%r116, %r131, %r18;
	mul.wide.s32 	%rd123, %r116, 8;
	add.s64 	%rd124, %rd2, %rd123;
	ld.global.f64 	%fd181, [%rd124];
	mad.lo.s32 	%r117, %r131, %r56, %r28;
	mul.wide.s32 	%rd125, %r117, 8;
	add.s64 	%rd126, %rd1, %rd125;
	ld.global.f64 	%fd182, [%rd126];
	cvt.f64.f32 	%fd183, %f36;
	fma.rn.f64 	%fd184, %fd181, %fd182, %fd183;
	cvt.rn.f32.f64 	%f16, %fd184;
	ld.global.f64 	%fd185, [%rd124+8];
	mul.wide.s32 	%rd127, %r56, 8;
	add.s64 	%rd128, %rd126, %rd127;
	ld.global.f64 	%fd186, [%rd128];
	cvt.f64.f32 	%fd187, %f16;
	fma.rn.f64 	%fd188, %fd185, %fd186, %fd187;
	cvt.rn.f32.f64 	%f17, %fd188;
	ld.global.f64 	%fd189, [%rd124+16];
	add.s64 	%rd129, %rd128, %rd127;
	ld.global.f64 	%fd190, [%rd129];
	cvt.f64.f32 	%fd191, %f17;
	fma.rn.f64 	%fd192, %fd189, %fd190, %fd191;
	cvt.rn.f32.f64 	%f18, %fd192;
	ld.global.f64 	%fd193, [%rd124+24];
	add.s64 	%rd130, %rd129, %rd127;
	ld.global.f64 	%fd194, [%rd130];
	cvt.f64.f32 	%fd195, %f18;
	fma.rn.f64 	%fd196, %fd193, %fd194, %fd195;
	cvt.rn.f32.f64 	%f19, %fd196;
	ld.global.f64 	%fd197, [%rd124+32];
	add.s64 	%rd131, %rd130, %rd127;
	ld.global.f64 	%fd198, [%rd131];
	cvt.f64.f32 	%fd199, %f19;
	fma.rn.f64 	%fd200, %fd197, %fd198, %fd199;
	cvt.rn.f32.f64 	%f20, %fd200;
	ld.global.f64 	%fd201, [%rd124+40];
	add.s64 	%rd132, %rd131, %rd127;
	ld.global.f64 	%fd202, [%rd132];
	cvt.f64.f32 	%fd203, %f20;
	fma.rn.f64 	%fd204, %fd201, %fd202, %fd203;
	cvt.rn.f32.f64 	%f21, %fd204;
	ld.global.f64 	%fd205, [%rd124+48];
	add.s64 	%rd133, %rd132, %rd127;
	ld.global.f64 	%fd206, [%rd133];
	cvt.f64.f32 	%fd207, %f21;
	fma.rn.f64 	%fd208, %fd205, %fd206, %fd207;
	cvt.rn.f32.f64 	%f22, %fd208;
	ld.global.f64 	%fd209, [%rd124+56];
	add.s64 	%rd134, %rd133, %rd127;
	ld.global.f64 	%fd210, [%rd134];
	cvt.f64.f32 	%fd211, %f22;
	fma.rn.f64 	%fd212, %fd209, %fd210, %fd211;
	cvt.rn.f32.f64 	%f36, %fd212;
	add.s32 	%r131, %r131, 8;
	setp.ne.s32 	%p50, %r131, %r10;
	mov.u32 	%r133, %r10;
	@%p50 bra 	$L__BB0_18;
$L__BB0_19:
	setp.eq.s32 	%p51, %r6, 0;
	@%p51 bra 	$L__BB0_27;
	setp.lt.u32 	%p52, %r7, 3;
	@%p52 bra 	$L__BB0_22;
	add.s32 	%r118, %r133, %r18;
	mul.wide.s32 	%rd135, %r118, 8;
	add.s64 	%rd136, %rd2, %rd135;
	ld.global.f64 	%fd213, [%rd136];
	mad.lo.s32 	%r119, %r133, %r56, %r28;
	mul.wide.s32 	%rd137, %r119, 8;
	add.s64 	%rd138, %rd1, %rd137;
	ld.global.f64 	%fd214, [%rd138];
	cvt.f64.f32 	%fd215, %f36;
	fma.rn.f64 	%fd216, %fd213, %fd214, %fd215;
	cvt.rn.f32.f64 	%f24, %fd216;
	ld.global.f64 	%fd217, [%rd136+8];
	mul.wide.s32 	%rd139, %r56, 8;
	add.s64 	%rd140, %rd138, %rd139;
	ld.global.f64 	%fd218, [%rd140];
	cvt.f64.f32 	%fd219, %f24;
	fma.rn.f64 	%fd220, %fd217, %fd218, %fd219;
	cvt.rn.f32.f64 	%f25, %fd220;
	ld.global.f64 	%fd221, [%rd136+16];
	add.s64 	%rd141, %rd140, %rd139;
	ld.global.f64 	%fd222, [%rd141];
	cvt.f64.f32 	%fd223, %f25;
	fma.rn.f64 	%fd224, %fd221, %fd222, %fd223;
	cvt.rn.f32.f64 	%f26, %fd224;
	ld.global.f64 	%fd225, [%rd136+24];
	add.s64 	%rd142, %rd141, %rd139;
	ld.global.f64 	%fd226, [%rd142];
	cvt.f64.f32 	%fd227, %f26;
	fma.rn.f64 	%fd228, %fd225, %fd226, %fd227;
	cvt.rn.f32.f64 	%f36, %fd228;
	add.s32 	%r133, %r133, 4;
$L__BB0_22:
	setp.eq.s32 	%p53, %r8, 0;
	@%p53 bra 	$L__BB0_27;
	setp.eq.s32 	%p54, %r9, 0;
	@%p54 bra 	$L__BB0_25;
	add.s32 	%r120, %r133, %r18;
	mul.wide.s32 	%rd143, %r120, 8;
	add.s64 	%rd144, %rd2, %rd143;
	ld.global.f64 	%fd229, [%rd144];
	mad.lo.s32 	%r121, %r133, %r56, %r28;
	mul.wide.s32 	%rd145, %r121, 8;
	add.s64 	%rd146, %rd1, %rd145;
	ld.global.f64 	%fd230, [%rd146];
	cvt.f64.f32 	%fd231, %f36;
	fma.rn.f64 	%fd232, %fd229, %fd230, %fd231;
	cvt.rn.f32.f64 	%f28, %fd232;
	ld.global.f64 	%fd233, [%rd144+8];
	mul.wide.s32 	%rd147, %r56, 8;
	add.s64 	%rd148, %rd146, %rd147;
	ld.global.f64 	%fd234, [%rd148];
	cvt.f64.f32 	%fd235, %f28;
	fma.rn.f64 	%fd236, %fd233, %fd234, %fd235;
	cvt.rn.f32.f64 	%f36, %fd236;
	add.s32 	%r133, %r133, 2;
$L__BB0_25:
	setp.eq.s32 	%p55, %r11, 0;
	@%p55 bra 	$L__BB0_27;
	add.s32 	%r122, %r133, %r18;
	mul.wide.s32 	%rd149, %r122, 8;
	add.s64 	%rd150, %rd2, %rd149;
	ld.global.f64 	%fd237, [%rd150];
	mad.lo.s32 	%r123, %r133, %r56, %r28;
	mul.wide.s32 	%rd151, %r123, 8;
	add.s64 	%rd152, %rd1, %rd151;
	ld.global.f64 	%fd238, [%rd152];
	cvt.f64.f32 	%fd239, %f36;
	fma.rn.f64 	%fd240, %fd237, %fd238, %fd239;
	cvt.rn.f32.f64 	%f36, %fd240;
$L__BB0_27:
	cvt.f64.f32 	%fd247, %f36;
$L__BB0_28:
	add.s32 	%r124, %r28, %r19;
	mul.wide.s32 	%rd153, %r124, 8;
	add.s64 	%rd154, %rd3, %rd153;
	st.global.f64 	[%rd154], %fd247;
$L__BB0_29:
	add.s32 	%r126, %r126, 1;
	setp.eq.s32 	%p56, %r126, %r60;
	@%p56 bra 	$L__BB0_30;
	bra.uni 	$L__BB0_4;
$L__BB0_30:
	add.s32 	%r125, %r125, 1;
	setp.ne.s32 	%p57, %r125, %r59;
	@%p57 bra 	$L__BB0_3;
$L__BB0_31:
	ret;
$L__BB0_32:
	setp.lt.u32 	%p40, %r5, 7;
	mov.f64 	%fd246, 0d0000000000000000;
	mov.b32 	%r136, 0;
	@%p40 bra 	$L__BB0_35;
	mov.f64 	%fd246, 0d0000000000000000;
	mov.b32 	%r130, 0;
$L__BB0_34:
	.pragma "nounroll";
	cvt.u32.u64 	%r101, %rd4;
	add.s32 	%r102, %r130, %r101;
	mul.wide.u32 	%rd83, %r102, 8;
	add.s64 	%rd84, %rd2, %rd83;
	ld.global.f64 	%fd137, [%rd84];
	mad.lo.s32 	%r103, %r130, %r56, %r28;
	mul.wide.s32 	%rd85, %r103, 8;
	add.s64 	%rd86, %rd1, %rd85;
	ld.global.f64 	%fd138, [%rd86];
	fma.rn.f64 	%fd139, %fd137, %fd138, %fd246;
	ld.global.f64 	%fd140, [%rd84+8];
	mul.wide.s32 	%rd87, %r56, 8;
	add.s64 	%rd88, %rd86, %rd87;
	ld.global.f64 	%fd141, [%rd88];
	fma.rn.f64 	%fd142, %fd140, %fd141, %fd139;
	ld.global.f64 	%fd143, [%rd84+16];
	add.s64 	%rd89, %rd88, %rd87;
	ld.global.f64 	%fd144, [%rd89];
	fma.rn.f64 	%fd145, %fd143, %fd144, %fd142;
	ld.global.f64 	%fd146, [%rd84+24];
	add.s64 	%rd90, %rd89, %rd87;
	ld.global.f64 	%fd147, [%rd90];
	fma.rn.f64 	%fd148, %fd146, %fd147, %fd145;
	ld.global.f64 	%fd149, [%rd84+32];
	add.s64 	%rd91, %rd90, %rd87;
	ld.global.f64 	%fd150, [%rd91];
	fma.rn.f64 	%fd151, %fd149, %fd150, %fd148;
	ld.global.f64 	%fd152, [%rd84+40];
	add.s64 	%rd92, %rd91, %rd87;
	ld.global.f64 	%fd153, [%rd92];
	fma.rn.f64 	%fd154, %fd152, %fd153, %fd151;
	ld.global.f64 	%fd155, [%rd84+48];
	add.s64 	%rd93, %rd92, %rd87;
	ld.global.f64 	%fd156, [%rd93];
	fma.rn.f64 	%fd157, %fd155, %fd156, %fd154;
	ld.global.f64 	%fd158, [%rd84+56];
	add.s64 	%rd94, %rd93, %rd87;
	ld.global.f64 	%fd159, [%rd94];
	fma.rn.f64 	%fd246, %fd158, %fd159, %fd157;
	add.s32 	%r130, %r130, 8;
	setp.eq.s32 	%p41, %r130, %r10;
	mov.u32 	%r136, %r10;
	@%p41 bra 	$L__BB0_35;
	bra.uni 	$L__BB0_34;
$L__BB0_35:
	setp.eq.s32 	%p42, %r6, 0;
	@%p42 bra 	$L__BB0_14;
	setp.lt.u32 	%p43, %r7, 3;
	@%p43 bra 	$L__BB0_38;
	cvt.u32.u64 	%r104, %rd4;
	add.s32 	%r105, %r136, %r104;
	mul.wide.u32 	%rd95, %r105, 8;
	add.s64 	%rd96, %rd2, %rd95;
	ld.global.f64 	%fd161, [%rd96];
	mad.lo.s32 	%r106, %r136, %r56, %r28;
	mul.wide.s32 	%rd97, %r106, 8;
	add.s64 	%rd98, %rd1, %rd97;
	ld.global.f64 	%fd162, [%rd98];
	fma.rn.f64 	%fd163, %fd161, %fd162, %fd246;
	cvt.u64.u32 	%rd99, %r136;
	add.s64 	%rd100, %rd99, %rd4;
	shl.b64 	%rd101, %rd100, 3;
	add.s64 	%rd102, %rd2, %rd101;
	ld.global.f64 	%fd164, [%rd102+8];
	mul.wide.s32 	%rd103, %r56, 8;
	add.s64 	%rd104, %rd98, %rd103;
	ld.global.f64 	%fd165, [%rd104];
	fma.rn.f64 	%fd166, %fd164, %fd165, %fd163;
	ld.global.f64 	%fd167, [%rd102+16];
	add.s64 	%rd105, %rd104, %rd103;
	ld.global.f64 	%fd168, [%rd105];
	fma.rn.f64 	%fd169, %fd167, %fd168, %fd166;
	ld.global.f64 	%fd170, [%rd102+24];
	add.s64 	%rd106, %rd105, %rd103;
	ld.global.f64 	%fd171, [%rd106];
	fma.rn.f64 	%fd246, %fd170, %fd171, %fd169;
	add.s32 	%r136, %r136, 4;
$L__BB0_38:
	setp.eq.s32 	%p44, %r8, 0;
	@%p44 bra 	$L__BB0_14;
	setp.eq.s32 	%p45, %r9, 0;
	@%p45 bra 	$L__BB0_41;
	cvt.u32.u64 	%r107, %rd4;
	add.s32 	%r108, %r136, %r107;
	mul.wide.u32 	%rd107, %r108, 8;
	add.s64 	%rd108, %rd2, %rd107;
	ld.global.f64 	%fd173, [%rd108];
	mad.lo.s32 	%r109, %r136, %r56, %r28;
	mul.wide.s32 	%rd109, %r109, 8;
	add.s64 	%rd110, %rd1, %rd109;
	ld.global.f64 	%fd174, [%rd110];
	fma.rn.f64 	%fd175, %fd173, %fd174, %fd246;
	cvt.u64.u32 	%rd111, %r136;
	add.s64 	%rd112, %rd111, %rd4;
	shl.b64 	%rd113, %rd112, 3;
	add.s64 	%rd114, %rd2, %rd113;
	ld.global.f64 	%fd176, [%rd114+8];
	mul.wide.s32 	%rd115, %r56, 8;
	add.s64 	%rd116, %rd110, %rd115;
	ld.global.f64 	%fd177, [%rd116];
	fma.rn.f64 	%fd246, %fd176, %fd177, %fd175;
	add.s32 	%r136, %r136, 2;
$L__BB0_41:
	setp.eq.s32 	%p46, %r11, 0;
	@%p46 bra 	$L__BB0_14;
	cvt.u32.u64 	%r110, %rd4;
	add.s32 	%r111, %r136, %r110;
	mul.wide.u32 	%rd117, %r111, 8;
	add.s64 	%rd118, %rd2, %rd117;
	ld.global.f64 	%fd178, [%rd118];
	mad.lo.s32 	%r112, %r136, %r56, %r28;
	mul.wide.s32 	%rd119, %r112, 8;
	add.s64 	%rd120, %rd1, %rd119;
	ld.global.f64 	%fd179, [%rd120];
	fma.rn.f64 	%fd246, %fd178, %fd179, %fd246;
	bra.uni 	$L__BB0_14;
$L__BB0_43:
	setp.lt.u32 	%p26, %r5, 7;
	mov.f64 	%fd244, 0d0000000000000000;
	mov.b32 	%r139, 0;
	@%p26 bra 	$L__BB0_46;
	mov.f64 	%fd244, 0d0000000000000000;
	mov.b32 	%r129, 0;
$L__BB0_45:
	.pragma "nounroll";
	add.s32 	%r90, %r129, %r18;
	mul.wide.s32 	%rd51, %r90, 8;
	add.s64 	%rd52, %rd2, %rd51;
	ld.global.f64 	%fd90, [%rd52];
	mad.lo.s32 	%r91, %r129, %r56, %r21;
	mul.wide.s32 	%rd53, %r91, 8;
	add.s64 	%rd54, %rd1, %rd53;
	ld.global.f64 	%fd91, [%rd54];
	fma.rn.f64 	%fd92, %fd90, %fd91, %fd244;
	ld.global.f64 	%fd93, [%rd52+8];
	mul.wide.s32 	%rd55, %r56, 8;
	add.s64 	%rd56, %rd54, %rd55;
	ld.global.f64 	%fd94, [%rd56];
	fma.rn.f64 	%fd95, %fd93, %fd94, %fd92;
	ld.global.f64 	%fd96, [%rd52+16];
	add.s64 	%rd57, %rd56, %rd55;
	ld.global.f64 	%fd97, [%rd57];
	fma.rn.f64 	%fd98, %fd96, %fd97, %fd95;
	ld.global.f64 	%fd99, [%rd52+24];
	add.s64 	%rd58, %rd57, %rd55;
	ld.global.f64 	%fd100, [%rd58];
	fma.rn.f64 	%fd101, %fd99, %fd100, %fd98;
	ld.global.f64 	%fd102, [%rd52+32];
	add.s64 	%rd59, %rd58, %rd55;
	ld.global.f64 	%fd103, [%rd59];
	fma.rn.f64 	%fd104, %fd102, %fd103, %fd101;
	ld.global.f64 	%fd105, [%rd52+40];
	add.s64 	%rd60, %rd59, %rd55;
	ld.global.f64 	%fd106, [%rd60];
	fma.rn.f64 	%fd107, %fd105, %fd106, %fd104;
	ld.global.f64 	%fd108, [%rd52+48];
	add.s64 	%rd61, %rd60, %rd55;
	ld.global.f64 	%fd109, [%rd61];
	fma.rn.f64 	%fd110, %fd108, %fd109, %fd107;
	ld.global.f64 	%fd111, [%rd52+56];
	add.s64 	%rd62, %rd61, %rd55;
	ld.global.f64 	%fd112, [%rd62];
	fma.rn.f64 	%fd244, %fd111, %fd112, %fd110;
	add.s32 	%r129, %r129, 8;
	setp.eq.s32 	%p27, %r129, %r10;
	mov.u32 	%r139, %r10;
	@%p27 bra 	$L__BB0_46;
	bra.uni 	$L__BB0_45;
$L__BB0_46:
	setp.eq.s32 	%p28, %r6, 0;
	@%p28 bra 	$L__BB0_9;
	setp.lt.u32 	%p29, %r7, 3;
	@%p29 bra 	$L__BB0_49;
	add.s32 	%r92, %r139, %r18;
	mul.wide.s32 	%rd63, %r92, 8;
	add.s64 	%rd64, %rd2, %rd63;
	ld.global.f64 	%fd114, [%rd64];
	mad.lo.s32 	%r93, %r139, %r56, %r21;
	mul.wide.s32 	%rd65, %r93, 8;
	add.s64 	%rd66, %rd1, %rd65;
	ld.global.f64 	%fd115, [%rd66];
	fma.rn.f64 	%fd116, %fd114, %fd115, %fd244;
	ld.global.f64 	%fd117, [%rd64+8];
	mul.wide.s32 	%rd67, %r56, 8;
	add.s64 	%rd68, %rd66, %rd67;
	ld.global.f64 	%fd118, [%rd68];
	fma.rn.f64 	%fd119, %fd117, %fd118, %fd116;
	ld.global.f64 	%fd120, [%rd64+16];
	add.s64 	%rd69, %rd68, %rd67;
	ld.global.f64 	%fd121, [%rd69];
	fma.rn.f64 	%fd122, %fd120, %fd121, %fd119;
	ld.global.f64 	%fd123, [%rd64+24];
	add.s64 	%rd70, %rd69, %rd67;
	ld.global.f64 	%fd124, [%rd70];
	fma.rn.f64 	%fd244, %fd123, %fd124, %fd122;
	add.s32 	%r139, %r139, 4;
$L__BB0_49:
	setp.eq.s32 	%p30, %r8, 0;
	@%p30 bra 	$L__BB0_9;
	setp.eq.s32 	%p31, %r9, 0;
	@%p31 bra 	$L__BB0_52;
	add.s32 	%r94, %r139, %r18;
	mul.wide.s32 	%rd71, %r94, 8;
	add.s64 	%rd72, %rd2, %rd71;
	ld.global.f64 	%fd126, [%rd72];
	mad.lo.s32 	%r95, %r139, %r56, %r21;
	mul.wide.s32 	%rd73, %r95, 8;
	add.s64 	%rd74, %rd1, %rd73;
	ld.global.f64 	%fd127, [%rd74];
	fma.rn.f64 	%fd128, %fd126, %fd127, %fd244;
	ld.global.f64 	%fd129, [%rd72+8];
	mul.wide.s32 	%rd75, %r56, 8;
	add.s64 	%rd76, %rd74, %rd75;
	ld.global.f64 	%fd130, [%rd76];
	fma.rn.f64 	%fd244, %fd129, %fd130, %fd128;
	add.s32 	%r139, %r139, 2;
$L__BB0_52:
	setp.eq.s32 	%p32, %r11, 0;
	@%p32 bra 	$L__BB0_9;
	add.s32 	%r96, %r139, %r18;
	mul.wide.s32 	%rd77, %r96, 8;
	add.s64 	%rd78, %rd2, %rd77;
	ld.global.f64 	%fd131, [%rd78];
	mad.lo.s32 	%r97, %r139, %r56, %r21;
	mul.wide.s32 	%rd79, %r97, 8;
	add.s64 	%rd80, %rd1, %rd79;
	ld.global.f64 	%fd132, [%rd80];
	fma.rn.f64 	%fd244, %fd131, %fd132, %fd244;
	bra.uni 	$L__BB0_9;
$L__BB0_54:
	setp.lt.u32 	%p15, %r58, 8;
	mov.f64 	%fd242, 0d0000000000000000;
	mov.b32 	%r142, 0;
	@%p15 bra 	$L__BB0_57;
	and.b32  	%r77, %r58, 2147483640;
	neg.s32 	%r128, %r77;
	shl.b64 	%rd11, %rd4, 3;
	add.s64 	%rd12, %rd2, %rd11;
	add.s64 	%rd155, %rd12, 32;
	mov.f64 	%fd242, 0d0000000000000000;
	mov.u32 	%r127, %r21;
$L__BB0_56:
	.pragma "nounroll";
	ld.global.f64 	%fd43, [%rd155+-32];
	mul.wide.s32 	%rd13, %r127, 8;
	add.s64 	%rd14, %rd1, %rd13;
	ld.global.f64 	%fd44, [%rd14];
	fma.rn.f64 	%fd45, %fd43, %fd44, %fd242;
	ld.global.f64 	%fd46, [%rd155+-24];
	mul.wide.s32 	%rd15, %r56, 8;
	add.s64 	%rd16, %rd14, %rd15;
	ld.global.f64 	%fd47, [%rd16];
	fma.rn.f64 	%fd48, %fd46, %fd47, %fd45;
	ld.global.f64 	%fd49, [%rd155+-16];
	add.s64 	%rd17, %rd16, %rd15;
	ld.global.f64 	%fd50, [%rd17];
	fma.rn.f64 	%fd51, %fd49, %fd50, %fd48;
	ld.global.f64 	%fd52, [%rd155+-8];
	add.s64 	%rd18, %rd17, %rd15;
	ld.global.f64 	%fd53, [%rd18];
	fma.rn.f64 	%fd54, %fd52, %fd53, %fd51;
	ld.global.f64 	%fd55, [%rd155];
	add.s64 	%rd19, %rd18, %rd15;
	ld.global.f64 	%fd56, [%rd19];
	fma.rn.f64 	%fd57, %fd55, %fd56, %fd54;
	ld.global.f64 	%fd58, [%rd155+8];
	add.s64 	%rd20, %rd19, %rd15;
	ld.global.f64 	%fd59, [%rd20];
	fma.rn.f64 	%fd60, %fd58, %fd59, %fd57;
	ld.global.f64 	%fd61, [%rd155+16];
	add.s64 	%rd21, %rd20, %rd15;
	ld.global.f64 	%fd62, [%rd21];
	fma.rn.f64 	%fd63, %fd61, %fd62, %fd60;
	ld.global.f64 	%fd64, [%rd155+24];
	add.s64 	%rd22, %rd21, %rd15;
	ld.global.f64 	%fd65, [%rd22];
	fma.rn.f64 	%fd242, %fd64, %fd65, %fd63;
	add.s32 	%r128, %r128, 8;
	add.s32 	%r127, %r127, %r12;
	add.s64 	%rd155, %rd155, 64;
	setp.eq.s32 	%p16, %r128, 0;
	mov.u32 	%r142, %r10;
	@%p16 bra 	$L__BB0_57;
	bra.uni 	$L__BB0_56;
$L__BB0_57:
	setp.eq.s32 	%p17, %r6, 0;
	@%p17 bra 	$L__BB0_6;
	setp.lt.u32 	%p18, %r7, 3;
	@%p18 bra 	$L__BB0_60;
	cvt.u32.u64 	%r78, %rd4;
	add.s32 	%r79, %r142, %r78;
	mul.wide.u32 	%rd23, %r79, 8;
	add.s64 	%rd24, %rd2, %rd23;
	ld.global.f64 	%fd67, [%rd24];
	mad.lo.s32 	%r80, %r142, %r56, %r21;
	mul.wide.s32 	%rd25, %r80, 8;
	add.s64 	%rd26, %rd1, %rd25;
	ld.global.f64 	%fd68, [%rd26];
	fma.rn.f64 	%fd69, %fd67, %fd68, %fd242;
	cvt.u64.u32 	%rd27, %r142;
	add.s64 	%rd28, %rd27, %rd4;
	shl.b64 	%rd29, %rd28, 3;
	add.s64 	%rd30, %rd2, %rd29;
	ld.global.f64 	%fd70, [%rd30+8];
	add.s64 	%rd32, %rd26, %rd43;
	ld.global.f64 	%fd71, [%rd32];
	fma.rn.f64 	%fd72, %fd70, %fd71, %fd69;
	ld.global.f64 	%fd73, [%rd30+16];
	add.s64 	%rd33, %rd32, %rd43;
	ld.global.f64 	%fd74, [%rd33];
	fma.rn.f64 	%fd75, %fd73, %fd74, %fd72;
	ld.global.f64 	%fd76, [%rd30+24];
	add.s64 	%rd34, %rd33, %rd43;
	ld.global.f64 	%fd77, [%rd34];
	fma.rn.f64 	%fd242, %fd76, %fd77, %fd75;
	add.s32 	%r142, %r142, 4;
$L__BB0_60:
	setp.eq.s32 	%p19, %r8, 0;
	@%p19 bra 	$L__BB0_6;
	setp.eq.s32 	%p20, %r9, 0;
	@%p20 bra 	$L__BB0_63;
	cvt.u32.u64 	%r81, %rd4;
	add.s32 	%r82, %r142, %r81;
	mul.wide.u32 	%rd35, %r82, 8;
	add.s64 	%rd36, %rd2, %rd35;
	ld.global.f64 	%fd79, [%rd36];
	mad.lo.s32 	%r83, %r142, %r56, %r21;
	mul.wide.s32 	%rd37, %r83, 8;
	add.s64 	%rd38, %rd1, %rd37;
	ld.global.f64 	%fd80, [%rd38];
	fma.rn.f64 	%fd81, %fd79, %fd80, %fd242;
	cvt.u64.u32 	%rd39, %r142;
	add.s64 	%rd40, %rd39, %rd4;
	shl.b64 	%rd41, %rd40, 3;
	add.s64 	%rd42, %rd2, %rd41;
	ld.global.f64 	%fd82, [%rd42+8];
	add.s64 	%rd44, %rd38, %rd43;
	ld.global.f64 	%fd83, [%rd44];
	fma.rn.f64 	%fd242, %fd82, %fd83, %fd81;
	add.s32 	%r142, %r142, 2;
$L__BB0_63:
	setp.eq.s32 	%p21, %r11, 0;
	@%p21 bra 	$L__BB0_6;
	cvt.u32.u64 	%r84, %rd4;
	add.s32 	%r85, %r142, %r84;
	mul.wide.u32 	%rd45, %r85, 8;
	add.s64 	%rd46, %rd2, %rd45;
	ld.global.f64 	%fd84, [%rd46];
	mad.lo.s32 	%r86, %r142, %r56, %r21;
	mul.wide.s32 	%rd47, %r86, 8;
	add.s64 	%rd48, %rd1, %rd47;
	ld.global.f64 	%fd85, [%rd48];
	fma.rn.f64 	%fd242, %fd84, %fd85, %fd242;
	bra.uni 	$L__BB0_6;

}


// ===== COMPILED SASS (sm_100) =====

	.target	sm_100

	.elftype	@"ET_EXEC"


//--------------------- .note.nv.tkinfo           --------------------------
	.section	.note.nv.tkinfo,"",@"SHT_NOTE"
	.sectionflags	@"SHF_NOTE_NV_TKINFO"
	.tkinfo
        /*0018*/ 	.word	0x00000002
        /*0030*/ 	.string	""
        /*0030*/ 	.string	"ptxas"
        /*0030*/ 	.string	"Cuda compilation tools, release 13.0, V13.0.88"
        /*0030*/ 	.string	"Build cuda_13.0.r13.0/compiler.36424714_0"
        /*0030*/ 	.string	"-arch sm_100 -m 64 "



//--------------------- .note.nv.cuinfo           --------------------------
	.section	.note.nv.cuinfo,"",@"SHT_NOTE"
	.sectionflags	@"SHF_NOTE_NV_CUINFO"
        /*0018*/ 	.short	0x0002
        /*001a*/ 	.short	0x0064
        /*001c*/ 	.short	0x0082
	.zero		2


//--------------------- .nv.info                  --------------------------
	.section	.nv.info,"",@"SHT_CUDA_INFO"
	.align	4


	//----- nvinfo : EIATTR_REGCOUNT
	.align		4
        /*0000*/ 	.byte	0x04, 0x2f
        /*0002*/ 	.short	(.L_1 - .L_0)
	.align		4
.L_0:
        /*0004*/ 	.word	index@(_Z14multiplyKerneliiiiiPdS_S_)
        /*0008*/ 	.word	0x00000020


	//----- nvinfo : EIATTR_FRAME_SIZE
	.align		4
.L_1:
        /*000c*/ 	.byte	0x04, 0x11
        /*000e*/ 	.short	(.L_3 - .L_2)
	.align		4
.L_2:
        /*0010*/ 	.word	index@(_Z14multiplyKerneliiiiiPdS_S_)
        /*0014*/ 	.word	0x00000000


	//----- nvinfo : EIATTR_MIN_STACK_SIZE
	.align		4
.L_3:
        /*0018*/ 	.byte	0x04, 0x12
        /*001a*/ 	.short	(.L_5 - .L_4)
	.align		4
.L_4:
        /*001c*/ 	.word	index@(_Z14multiplyKerneliiiiiPdS_S_)
        /*0020*/ 	.word	0x00000000
.L_5:


//--------------------- .nv.compat                --------------------------
	.section	.nv.compat,"",@"SHT_CUDA_COMPAT_INFO"
	.align	4
        /*0000*/ 	.byte	0x02, 0x09, 0x00, 0x00, 0x02, 0x02, 0x01, 0x00, 0x02, 0x05, 0x05, 0x00, 0x03, 0x07, 0x01, 0x01
        /*0010*/ 	.byte	0x02, 0x03, 0x00, 0x00, 0x02, 0x06, 0x01, 0x00, 0x04, 0x0b, 0x08, 0x00, 0x01, 0x00, 0x00, 0x00
        /*0020*/ 	.byte	0x00, 0x00, 0x00, 0x00


//--------------------- .nv.info._Z14multiplyKerneliiiiiPdS_S_ --------------------------
	.section	.nv.info._Z14multiplyKerneliiiiiPdS_S_,"",@"SHT_CUDA_INFO"
	.sectionflags	@""
	.align	4


	//----- nvinfo : EIATTR_CUDA_API_VERSION
	.align		4
        /*0000*/ 	.byte	0x04, 0x37
        /*0002*/ 	.short	(.L_7 - .L_6)
.L_6:
        /*0004*/ 	.word	0x00000082


	//----- nvinfo : EIATTR_KPARAM_INFO
	.align		4
.L_7:
        /*0008*/ 	.byte	0x04, 0x17
        /*000a*/ 	.short	(.L_9 - .L_8)
.L_8:
        /*000c*/ 	.word	0x00000000
        /*0010*/ 	.short	0x0007
        /*0012*/ 	.short	0x0028
        /*0014*/ 	.byte	0x00, 0xf5, 0x21, 0x00


	//----- nvinfo : EIATTR_KPARAM_INFO
	.align		4
.L_9:
        /*0018*/ 	.byte	0x04, 0x17
        /*001a*/ 	.short	(.L_11 - .L_10)
.L_10:
        /*001c*/ 	.word	0x00000000
        /*0020*/ 	.short	0x0006
        /*0022*/ 	.short	0x0020
        /*0024*/ 	.byte	0x00, 0xf5, 0x21, 0x00


	//----- nvinfo : EIATTR_KPARAM_INFO
	.align		4
.L_11:
        /*0028*/ 	.byte	0x04, 0x17
        /*002a*/ 	.short	(.L_13 - .L_12)
.L_12:
        /*002c*/ 	.word	0x00000000
        /*0030*/ 	.short	0x0005
        /*0032*/ 	.short	0x0018
        /*0034*/ 	.byte	0x00, 0xf5, 0x21, 0x00


	//----- nvinfo : EIATTR_KPARAM_INFO
	.align		4
.L_13:
        /*0038*/ 	.byte	0x04, 0x17
        /*003a*/ 	.short	(.L_15 - .L_14)
.L_14:
        /*003c*/ 	.word	0x00000000
        /*0040*/ 	.short	0x0004
        /*0042*/ 	.short	0x0010
        /*0044*/ 	.byte	0x00, 0xf0, 0x11, 0x00


	//----- nvinfo : EIATTR_KPARAM_INFO
	.align		4
.L_15:
        /*0048*/ 	.byte	0x04, 0x17
        /*004a*/ 	.short	(.L_17 - .L_16)
.L_16:
        /*004c*/ 	.word	0x00000000
        /*0050*/ 	.short	0x0003
        /*0052*/ 	.short	0x000c
        /*0054*/ 	.byte	0x00, 0xf0, 0x11, 0x00


	//----- nvinfo : EIATTR_KPARAM_INFO
	.align		4
.L_17:
        /*0058*/ 	.byte	0x04, 0x17
        /*005a*/ 	.short	(.L_19 - .L_18)
.L_18:
        /*005c*/ 	.word	0x00000000
        /*0060*/ 	.short	0x0002
        /*0062*/ 	.short	0x0008
        /*0064*/ 	.byte	0x00, 0xf0, 0x11, 0x00


	//----- nvinfo : EIATTR_KPARAM_INFO
	.align		4
.L_19:
        /*0068*/ 	.byte	0x04, 0x17
        /*006a*/ 	.short	(.L_21 - .L_20)
.L_20:
        /*006c*/ 	.word	0x00000000
        /*0070*/ 	.short	0x0001
        /*0072*/ 	.short	0x0004
        /*0074*/ 	.byte	0x00, 0xf0, 0x11, 0x00


	//----- nvinfo : EIATTR_KPARAM_INFO
	.align		4
.L_21:
        /*0078*/ 	.byte	0x04, 0x17
        /*007a*/ 	.short	(.L_23 - .L_22)
.L_22:
        /*007c*/ 	.word	0x00000000
        /*0080*/ 	.short	0x0000
        /*0082*/ 	.short	0x0000
        /*0084*/ 	.byte	0x00, 0xf0, 0x11, 0x00


	//----- nvinfo : EIATTR_SPARSE_MMA_MASK
	.align		4
.L_23:
        /*0088*/ 	.byte	0x03, 0x50
        /*008a*/ 	.short	0x0000


	//----- nvinfo : EIATTR_MAXREG_COUNT
	.align		4
        /*008c*/ 	.byte	0x03, 0x1b
        /*008e*/ 	.short	0x00ff


	//----- nvinfo : EIATTR_MERCURY_ISA_VERSION
	.align		4
        /*0090*/ 	.byte	0x03, 0x5f
        /*0092*/ 	.short	0x0101


	//----- nvinfo : EIATTR_VRC_CTA_INIT_COUNT
	.align		4
        /*0094*/ 	.byte	0x02, 0x4a
	.zero		1
	.zero		1


	//----- nvinfo : EIATTR_EXIT_INSTR_OFFSETS
	.align		4
        /*0098*/ 	.byte	0x04, 0x1c
        /*009a*/ 	.short	(.L_25 - .L_24)


	//   ....[0]....
.L_24:
        /*009c*/ 	.word	0x00000030


	//   ....[1]....
        /*00a0*/ 	.word	0x000000d0


	//   ....[2]....
        /*00a4*/ 	.word	0x00002410


	//----- nvinfo : EIATTR_CRS_STACK_SIZE
	.align		4
.L_25:
        /*00a8*/ 	.byte	0x04, 0x1e
        /*00aa*/ 	.short	(.L_27 - .L_26)
.L_26:
        /*00ac*/ 	.word	0x00000000


	//----- nvinfo : EIATTR_CBANK_PARAM_SIZE
	.align		4
.L_27:
        /*00b0*/ 	.byte	0x03, 0x19
        /*00b2*/ 	.short	0x0030


	//----- nvinfo : EIATTR_PARAM_CBANK
	.align		4
        /*00b4*/ 	.byte	0x04, 0x0a
        /*00b6*/ 	.short	(.L_29 - .L_28)
	.align		4
.L_28:
        /*00b8*/ 	.word	index@(.nv.constant0._Z14multiplyKerneliiiiiPdS_S_)
        /*00bc*/ 	.short	0x0380
        /*00be*/ 	.short	0x0030


	//----- nvinfo : EIATTR_SW_WAR
	.align		4
.L_29:
        /*00c0*/ 	.byte	0x04, 0x36
        /*00c2*/ 	.short	(.L_31 - .L_30)
.L_30:
        /*00c4*/ 	.word	0x00000008
.L_31:


//--------------------- .nv.callgraph             --------------------------
	.section	.nv.callgraph,"",@"SHT_CUDA_CALLGRAPH"
	.align	4
	.sectionentsize	8
	.align		4
        /*0000*/ 	.word	0x00000000
	.align		4
        /*0004*/ 	.word	0xffffffff
	.align		4
        /*0008*/ 	.word	0x00000000
	.align		4
        /*000c*/ 	.word	0xfffffffe
	.align		4
        /*0010*/ 	.word	0x00000000
	.align		4
        /*0014*/ 	.word	0xfffffffd
	.align		4
        /*0018*/ 	.word	0x00000000
	.align		4
        /*001c*/ 	.word	0xfffffffc


//--------------------- .text._Z14multiplyKerneliiiiiPdS_S_ --------------------------
	.section	.text._Z14multiplyKerneliiiiiPdS_S_,"ax",@progbits
	.align	128
        .global         _Z14multiplyKerneliiiiiPdS_S_
        .type           _Z14multiplyKerneliiiiiPdS_S_,@function
        .size           _Z14multiplyKerneliiiiiPdS_S_,(.L_x_32 - _Z14multiplyKerneliiiiiPdS_S_)
        .other          _Z14multiplyKerneliiiiiPdS_S_,@"STO_CUDA_ENTRY STV_DEFAULT"
_Z14multiplyKerneliiiiiPdS_S_:
.text._Z14multiplyKerneliiiiiPdS_S_:
[----:B------:R-:W-:Y:S08]  /*0000*/  LDC R1, c[0x0][0x37c] ;  /* 0x0000df00ff017b82 */ /* 0x000ff00000000800 */
[----:B------:R-:W0:Y:S02]  /*0010*/  LDC R2, c[0x0][0x38c] ;  /* 0x0000e300ff027b82 */ /* 0x000e240000000800 */
[----:B0-----:R-:W-:-:S13]  /*0020*/  ISETP.GE.AND P0, PT, R2, 0x1, PT ;  /* 0x000000010200780c */ /* 0x001fda0003f06270 */
[----:B------:R-:W-:Y:S05]  /*0030*/  @!P0 EXIT ;  /* 0x000000000000894d */ /* 0x000fea0003800000 */
[----:B------:R-:W0:Y:S01]  /*0040*/  LDC R0, c[0x0][0x390] ;  /* 0x0000e400ff007b82 */ /* 0x000e220000000800 */
[----:B------:R-:W1:Y:S01]  /*0050*/  S2R R4, SR_CTAID.X ;  /* 0x0000000000047919 */ /* 0x000e620000002500 */
[----:B------:R-:W2:Y:S01]  /*0060*/  LDCU UR13, c[0x0][0x364] ;  /* 0x00006c80ff0d77ac */ /* 0x000ea20008000800 */
[----:B------:R-:W3:Y:S01]  /*0070*/  S2R R3, SR_CTAID.Y ;  /* 0x0000000000037919 */ /* 0x000ee20000002600 */
[----:B------:R-:W4:Y:S01]  /*0080*/  LDCU UR14, c[0x0][0x360] ;  /* 0x00006c00ff0e77ac */ /* 0x000f220008000800 */
[----:B------:R-:W0:Y:S01]  /*0090*/  LDCU UR7, c[0x0][0x374] ;  /* 0x00006e80ff0777ac */ /* 0x000e220008000800 */
[----:B------:R-:W0:Y:S01]  /*00a0*/  LDCU UR10, c[0x0][0x370] ;  /* 0x00006e00ff0a77ac */ /* 0x000e220008000800 */
[----:B------:R-:W0:Y:S02]  /*00b0*/  LDCU.64 UR18, c[0x0][0x380] ;  /* 0x00007000ff1277ac */ /* 0x000e240008000a00 */
[----:B0-----:R-:W-:-:S13]  /*00c0*/  ISETP.GE.AND P0, PT, R0, 0x1, PT ;  /* 0x000000010000780c */ /* 0x001fda0003f06270 */
[----:B-1234-:R-:W-:Y:S05]  /*00d0*/  @!P0 EXIT ;  /* 0x000000000000894d */ /* 0x01efea0003800000 */
[----:B------:R-:W0:Y:S01]  /*00e0*/  S2R R5, SR_TID.X ;  /* 0x0000000000057919 */ /* 0x000e220000002100 */
[----:B------:R-:W1:Y:S01]  /*00f0*/  LDCU UR6, c[0x0][0x388] ;  /* 0x00007100ff0677ac */ /* 0x000e620008000800 */
[----:B------:R-:W2:Y:S01]  /*0100*/  S2R R6, SR_TID.Y ;  /* 0x0000000000067919 */ /* 0x000ea20000002200 */
[----:B------:R-:W-:Y:S02]  /*0110*/  UIMAD UR4, UR13, UR7, URZ ;  /* 0x000000070d0472a4 */ /* 0x000fe4000f8e02ff */
[----:B------:R-:W-:Y:S01]  /*0120*/  UIMAD UR5, UR14, UR10, URZ ;  /* 0x0000000a0e0572a4 */ /* 0x000fe2000f8e02ff */
[----:B------:R-:W3:Y:S03]  /*0130*/  LDCU.64 UR16, c[0x0][0x358] ;  /* 0x00006b00ff1077ac */ /* 0x000ee60008000a00 */
[----:B------:R-:W-:Y:S02]  /*0140*/  IMAD R0, R0, UR4, RZ ;  /* 0x0000000400007c24 */ /* 0x000fe4000f8e02ff */
[----:B------:R-:W-:-:S03]  /*0150*/  IMAD R2, R2, UR5, RZ ;  /* 0x0000000502027c24 */ /* 0x000fc6000f8e02ff */
[----:B------:R-:W-:Y:S02]  /*0160*/  ISETP.GE.AND P1, PT, R0, UR19, PT ;  /* 0x0000001300007c0c */ /* 0x000fe4000bf26270 */
[----:B------:R-:W-:Y:S01]  /*0170*/  ISETP.GE.AND P0, PT, R2, UR18, PT ;  /* 0x0000001202007c0c */ /* 0x000fe2000bf06270 */
[----:B-1----:R-:W-:Y:S01]  /*0180*/  ULOP3.LUT UR4, UR6, 0x7ffffff8, URZ, 0xc0, !UPT ;  /* 0x7ffffff806047892 */ /* 0x002fe2000f8ec0ff */
[----:B------:R-:W-:Y:S01]  /*0190*/  IADD3 R0, PT, PT, R3, 0x1, RZ ;  /* 0x0000000103007810 */ /* 0x000fe20007ffe0ff */
[----:B------:R-:W-:Y:S01]  /*01a0*/  ULOP3.LUT UR9, UR6, 0x7, URZ, 0xc0, !UPT ;  /* 0x0000000706097892 */ /* 0x000fe2000f8ec0ff */
[----:B------:R-:W-:Y:S01]  /*01b0*/  IADD3 R2, PT, PT, R4, 0x1, RZ ;  /* 0x0000000104027810 */ /* 0x000fe20007ffe0ff */
[----:B------:R-:W-:Y:S01]  /*01c0*/  ULOP3.LUT UR11, UR6, 0x3, URZ, 0xc0, !UPT ;  /* 0x00000003060b7892 */ /* 0x000fe2000f8ec0ff */
[----:B------:R-:W-:Y:S01]  /*01d0*/  ISETP.EQ.AND P1, PT, R0, UR7, !P1 ;  /* 0x0000000700007c0c */ /* 0x000fe2000cf22270 */
[----:B------:R-:W-:Y:S01]  /*01e0*/  UIADD3 UR8, UPT, UPT, UR6, -0x1, URZ ;  /* 0xffffffff06087890 */ /* 0x000fe2000fffe0ff */
[----:B------:R-:W-:Y:S01]  /*01f0*/  ISETP.EQ.AND P0, PT, R2, UR10, !P0 ;  /* 0x0000000a02007c0c */ /* 0x000fe2000c702270 */
[----:B------:R-:W-:-:S02]  /*0200*/  ULOP3.LUT UR6, UR6, 0x1, URZ, 0xc0, !UPT ;  /* 0x0000000106067892 */ /* 0x000fc4000f8ec0ff */
[----:B------:R-:W-:Y:S02]  /*0210*/  UIADD3 UR10, UPT, UPT, UR9, -0x1, URZ ;  /* 0xffffffff090a7890 */ /* 0x000fe4000fffe0ff */
[----:B------:R-:W-:Y:S01]  /*0220*/  UIADD3 UR12, UPT, UPT, UR11, -0x1, URZ ;  /* 0xffffffff0b0c7890 */ /* 0x000fe2000fffe0ff */
[----:B0-----:R-:W-:Y:S02]  /*0230*/  IMAD R0, R4, UR14, R5 ;  /* 0x0000000e04007c24 */ /* 0x001fe4000f8e0205 */
[----:B--2---:R-:W-:Y:S01]  /*0240*/  IMAD R2, R3, UR13, R6 ;  /* 0x0000000d03027c24 */ /* 0x004fe2000f8e0206 */
[----:B------:R-:W-:Y:S01]  /*0250*/  MOV R3, UR4 ;  /* 0x0000000400037c02 */ /* 0x000fe20008000f00 */
[----:B---3--:R-:W-:-:S07]  /*0260*/  UMOV UR4, URZ ;  /* 0x000000ff00047c82 */ /* 0x008fce0008000000 */
.L_x_30:
[----:B0-----:R-:W0:Y:S01]  /*0270*/  LDCU.64 UR18, c[0x0][0x388] ;  /* 0x00007100ff1277ac */ /* 0x001e220008000a00 */
[----:B------:R-:W-:Y:S01]  /*0280*/  IADD3 R4, PT, PT, R2, UR4, RZ ;  /* 0x0000000402047c10 */ /* 0x000fe2000fffe0ff */
[----:B-1----:R-:W1:Y:S03]  /*0290*/  LDCU UR5, c[0x0][0x384] ;  /* 0x00007080ff0577ac */ /* 0x002e660008000800 */
[C---:B------:R-:W-:Y:S01]  /*02a0*/  IADD3 R5, PT, PT, R4.reuse, UR13, RZ ;  /* 0x0000000d04057c10 */ /* 0x040fe2000fffe0ff */
[----:B------:R-:W-:Y:S01]  /*02b0*/  UIADD3 UR4, UPT, UPT, UR4, 0x1, URZ ;  /* 0x0000000104047890 */ /* 0x000fe2000fffe0ff */
[----:B0-----:R-:W-:-:S03]  /*02c0*/  IMAD R6, R4, UR18, RZ ;  /* 0x0000001204067c24 */ /* 0x001fc6000f8e02ff */
[----:B------:R-:W-:Y:S01]  /*02d0*/  UISETP.NE.AND UP0, UPT, UR4, UR19, UPT ;  /* 0x000000130400728c */ /* 0x000fe2000bf05270 */
[----:B-1----:R-:W-:Y:S01]  /*02e0*/  ISETP.LT.AND P3, PT, R5, UR5, P1 ;  /* 0x0000000505007c0c */ /* 0x002fe20008f61270 */
[----:B--2---:R-:W-:-:S12]  /*02f0*/  UMOV UR5, URZ ;  /* 0x000000ff00057c82 */ /* 0x004fd80008000000 */
.L_x_29:
[----:B0-2---:R-:W0:Y:S01]  /*0300*/  LDC.64 R8, c[0x0][0x380] ;  /* 0x0000e000ff087b82 */ /* 0x005e220000000a00 */
[----:B------:R-:W-:Y:S01]  /*0310*/  IADD3 R7, PT, PT, R0, UR5, RZ ;  /* 0x0000000500077c10 */ /* 0x000fe2000fffe0ff */
[----:B-1----:R-:W1:Y:S01]  /*0320*/  LDCU UR7, c[0x0][0x390] ;  /* 0x00007200ff0777ac */ /* 0x002e620008000800 */
[----:B------:R-:W-:Y:S01]  /*0330*/  BSSY.RECONVERGENT B0, `(.L_x_0) ;  /* 0x0000085000007945 */ /* 0x000fe20003800200 */
[----:B------:R-:W-:-:S04]  /*0340*/  UIADD3 UR5, UPT, UPT, UR5, 0x1, URZ ;  /* 0x0000000105057890 */ /* 0x000fc8000fffe0ff */
[----:B-1----:R-:W-:Y:S01]  /*0350*/  UISETP.NE.AND UP1, UPT, UR5, UR7, UPT ;  /* 0x000000070500728c */ /* 0x002fe2000bf25270 */
[----:B0-----:R-:W-:-:S04]  /*0360*/  ISETP.GE.AND P2, PT, R7, R8, PT ;  /* 0x000000080700720c */ /* 0x001fc80003f46270 */
[----:B------:R-:W-:-:S13]  /*0370*/  ISETP.GE.OR P2, PT, R4, R9, P2 ;  /* 0x000000090400720c */ /* 0x000fda0001746670 */
[----:B------:R-:W-:Y:S05]  /*0380*/  @P2 BRA `(.L_x_1) ;  /* 0x0000000400fc2947 */ /* 0x000fea0003800000 */
[----:B------:R-:W0:Y:S01]  /*0390*/  LDCU UR7, c[0x0][0x388] ;  /* 0x00007100ff0777ac */ /* 0x000e220008000800 */
[----:B------:R-:W-:Y:S01]  /*03a0*/  CS2R R18, SRZ ;  /* 0x0000000000127805 */ /* 0x000fe2000001ff00 */
[----:B0-----:R-:W-:-:S09]  /*03b0*/  UISETP.GT.AND UP2, UPT, UR7, URZ, UPT ;  /* 0x000000ff0700728c */ /* 0x001fd2000bf44270 */
[----:B------:R-:W-:Y:S05]  /*03c0*/  BRA.U !UP2, `(.L_x_2) ;  /* 0x000000050adc7547 */ /* 0x000fea000b800000 */
[----:B------:R-:W-:Y:S01]  /*03d0*/  UISETP.GE.U32.AND UP2, UPT, UR7, 0x8, UPT ;  /* 0x000000080700788c */ /* 0x000fe2000bf46070 */
[----:B------:R-:W-:Y:S01]  /*03e0*/  HFMA2 R27, -RZ, RZ, 0, 0 ;  /* 0x00000000ff1b7431 */ /* 0x000fe200000001ff */
[----:B------:R-:W-:-:S07]  /*03f0*/  CS2R R18, SRZ ;  /* 0x0000000000127805 */ /* 0x000fce000001ff00 */
[----:B------:R-:W-:Y:S05]  /*0400*/  BRA.U !UP2, `(.L_x_3) ;  /* 0x000000010ad07547 */ /* 0x000fea000b800000 */
[----:B------:R-:W0:Y:S01]  /*0410*/  LDCU.64 UR18, c[0x0][0x398] ;  /* 0x00007300ff1277ac */ /* 0x000e220008000a00 */
[----:B------:R-:W-:Y:S02]  /*0420*/  MOV R27, R7 ;  /* 0x00000007001b7202 */ /* 0x000fe40000000f00 */
[----:B------:R-:W-:Y:S01]  /*0430*/  CS2R R18, SRZ ;  /* 0x0000000000127805 */ /* 0x000fe2000001ff00 */
[----:B------:R-:W-:-:S06]  /*0440*/  ULOP3.LUT UR7, UR7, 0x7ffffff8, URZ, 0xc0, !UPT ;  /* 0x7ffffff807077892 */ /* 0x000fcc000f8ec0ff */
[----:B------:R-:W-:-:S04]  /*0450*/  MOV R3, UR7 ;  /* 0x0000000700037c02 */ /* 0x000fc80008000f00 */
[----:B------:R-:W-:Y:S02]  /*0460*/  IADD3 R26, PT, PT, -R3, RZ, RZ ;  /* 0x000000ff031a7210 */ /* 0x000fe40007ffe1ff */
[----:B0-----:R-:W-:-:S04]  /*0470*/  LEA R14, P2, R6, UR18, 0x3 ;  /* 0x00000012060e7c11 */ /* 0x001fc8000f8418ff */
[----:B------:R-:W-:Y:S02]  /*0480*/  IADD3 R14, P4, PT, R14, 0x20, RZ ;  /* 0x000000200e0e7810 */ /* 0x000fe40007f9e0ff */
[----:B------:R-:W-:-:S04]  /*0490*/  LEA.HI.X R15, R6, UR19, RZ, 0x3, P2 ;  /* 0x00000013060f7c11 */ /* 0x000fc800090f1cff */
[----:B------:R-:W-:-:S07]  /*04a0*/  IADD3.X R15, PT, PT, RZ, R15, RZ, P4, !PT ;  /* 0x0000000fff0f7210 */ /* 0x000fce00027fe4ff */
.L_x_4:
[----:B------:R-:W0:Y:S01]  /*04b0*/  LDC.64 R28, c[0x0][0x3a0] ;  /* 0x0000e800ff1c7b82 */ /* 0x000e220000000a00 */
[----:B------:R-:W-:Y:S02]  /*04c0*/  MOV R10, R14 ;  /* 0x0000000e000a7202 */ /* 0x000fe40000000f00 */
[----:B------:R-:W-:-:S05]  /*04d0*/  MOV R11, R15 ;  /* 0x0000000f000b7202 */ /* 0x000fca0000000f00 */
[----:B------:R-:W2:Y:S04]  /*04e0*/  LDG.E.64 R12, desc[UR16][R10.64+-0x20] ;  /* 0xffffe0100a0c7981 */ /* 0x000ea8000c1e1b00 */
[----:B------:R-:W3:Y:S01]  /*04f0*/  LDG.E.64 R14, desc[UR16][R10.64+-0x18] ;  /* 0xffffe8100a0e7981 */ /* 0x000ee2000c1e1b00 */
[----:B0-----:R-:W-:-:S05]  /*0500*/  IMAD.WIDE R28, R27, 0x8, R28 ;  /* 0x000000081b1c7825 */ /* 0x001fca00078e021c */
[----:B------:R-:W2:Y:S01]  /*0510*/  LDG.E.64 R16, desc[UR16][R28.64] ;  /* 0x000000101c107981 */ /* 0x000ea2000c1e1b00 */
[----:B------:R-:W-:-:S05]  /*0520*/  IMAD.WIDE R22, R8, 0x8, R28 ;  /* 0x0000000808167825 */ /* 0x000fca00078e021c */
[----:B------:R0:W3:Y:S02]  /*0530*/  LDG.E.64 R20, desc[UR16][R22.64] ;  /* 0x0000001016147981 */ /* 0x0000e4000c1e1b00 */
[----:B0-----:R-:W-:-:S04]  /*0540*/  IMAD.WIDE R22, R8, 0x8, R22 ;  /* 0x0000000808167825 */ /* 0x001fc800078e0216 */
[C---:B------:R-:W-:Y:S01]  /*0550*/  IMAD.WIDE R24, R8.reuse, 0x8, R22 ;  /* 0x0000000808187825 */ /* 0x040fe200078e0216 */
[----:B--2---:R-:W-:Y:S01]  /*0560*/  DFMA R16, R12, R16, R18 ;  /* 0x000000100c10722b */ /* 0x004fe20000000012 */
[----:B------:R-:W2:Y:S04]  /*0570*/  LDG.E.64 R12, desc[UR16][R10.64+-0x10] ;  /* 0xfffff0100a0c7981 */ /* 0x000ea8000c1e1b00 */
[----:B------:R-:W2:Y:S03]  /*0580*/  LDG.E.64 R18, desc[UR16][R22.64] ;  /* 0x0000001016127981 */ /* 0x000ea6000c1e1b00 */
[----:B---3--:R-:W-:Y:S02]  /*0590*/  DFMA R20, R14, R20, R16 ;  /* 0x000000140e14722b */ /* 0x008fe40000000010 */
[----:B------:R-:W3:Y:S04]  /*05a0*/  LDG.E.64 R16, desc[UR16][R10.64+-0x8] ;  /* 0xfffff8100a107981 */ /* 0x000ee8000c1e1b00 */
[----:B------:R-:W3:Y:S01]  /*05b0*/  LDG.E.64 R14, desc[UR16][R24.64] ;  /* 0x00000010180e7981 */ /* 0x000ee2000c1e1b00 */
[----:B------:R-:W-:Y:S01]  /*05c0*/  IMAD.WIDE R28, R8, 0x8, R24 ;  /* 0x00000008081c7825 */ /* 0x000fe200078e0218 */
[----:B--2---:R-:W-:-:S02]  /*05d0*/  DFMA R18, R12, R18, R20 ;  /* 0x000000120c12722b */ /* 0x004fc40000000014 */
[----:B------:R-:W2:Y:S04]  /*05e0*/  LDG.E.64 R12, desc[UR16][R10.64] ;  /* 0x000000100a0c7981 */ /* 0x000ea8000c1e1b00 */
[----:B------:R0:W2:Y:S02]  /*05f0*/  LDG.E.64 R20, desc[UR16][R28.64] ;  /* 0x000000101c147981 */ /* 0x0000a4000c1e1b00 */
[----:B---3--:R-:W-:Y:S02]  /*0600*/  DFMA R14, R16, R14, R18 ;  /* 0x0000000e100e722b */ /* 0x008fe40000000012 */
[----:B------:R-:W3:Y:S01]  /*0610*/  LDG.E.64 R16, desc[UR16][R10.64+0x8] ;  /* 0x000008100a107981 */ /* 0x000ee2000c1e1b00 */
[----:B0-----:R-:W-:-:S05]  /*0620*/  IMAD.WIDE R28, R8, 0x8, R28 ;  /* 0x00000008081c7825 */ /* 0x001fca00078e021c */
[----:B------:R-:W3:Y:S01]  /*0630*/  LDG.E.64 R18, desc[UR16][R28.64] ;  /* 0x000000101c127981 */ /* 0x000ee2000c1e1b00 */
[----:B------:R-:W-:-:S04]  /*0640*/  IMAD.WIDE R22, R8, 0x8, R28 ;  /* 0x0000000808167825 */ /* 0x000fc800078e021c */
[----:B------:R-:W-:-:S06]  /*0650*/  IMAD.WIDE R24, R8, 0x8, R22 ;  /* 0x0000000808187825 */ /* 0x000fcc00078e0216 */
[----:B------:R-:W4:Y:S01]  /*0660*/  LDG.E.64 R24, desc[UR16][R24.64] ;  /* 0x0000001018187981 */ /* 0x000f22000c1e1b00 */
[----:B--2---:R-:W-:-:S03]  /*0670*/  DFMA R20, R12, R20, R14 ;  /* 0x000000140c14722b */ /* 0x004fc6000000000e */
[----:B------:R-:W2:Y:S04]  /*0680*/  LDG.E.64 R14, desc[UR16][R10.64+0x10] ;  /* 0x000010100a0e7981 */ /* 0x000ea8000c1e1b00 */
[----:B------:R-:W2:Y:S01]  /*0690*/  LDG.E.64 R12, desc[UR16][R22.64] ;  /* 0x00000010160c7981 */ /* 0x000ea2000c1e1b00 */
[----:B---3--:R-:W-:-:S03]  /*06a0*/  DFMA R16, R16, R18, R20 ;  /* 0x000000121010722b */ /* 0x008fc60000000014 */
[----:B------:R-:W4:Y:S01]  /*06b0*/  LDG.E.64 R18, desc[UR16][R10.64+0x18] ;  /* 0x000018100a127981 */ /* 0x000f22000c1e1b00 */
[----:B------:R-:W-:-:S04]  /*06c0*/  IADD3 R26, PT, PT, R26, 0x8, RZ ;  /* 0x000000081a1a7810 */ /* 0x000fc80007ffe0ff */
[----:B------:R-:W-:Y:S02]  /*06d0*/  ISETP.NE.AND P2, PT, R26, RZ, PT ;  /* 0x000000ff1a00720c */ /* 0x000fe40003f45270 */
[----:B------:R-:W-:Y:S01]  /*06e0*/  LEA R27, R8, R27, 0x3 ;  /* 0x0000001b081b7211 */ /* 0x000fe200078e18ff */
[----:B--2---:R-:W-:Y:S01]  /*06f0*/  DFMA R12, R14, R12, R16 ;  /* 0x0000000c0e0c722b */ /* 0x004fe20000000010 */
[----:B------:R-:W-:-:S04]  /*0700*/  IADD3 R14, P4, PT, R10, 0x40, RZ ;  /* 0x000000400a0e7810 */ /* 0x000fc80007f9e0ff */
[----:B------:R-:W-:-:S03]  /*0710*/  IADD3.X R15, PT, PT, RZ, R11, RZ, P4, !PT ;  /* 0x0000000bff0f7210 */ /* 0x000fc600027fe4ff */
[----:B----4-:R-:W-:Y:S02]  /*0720*/  DFMA R18, R18, R24, R12 ;  /* 0x000000181212722b */ /* 0x010fe4000000000c */
[----:B------:R-:W-:Y:S09]  /*0730*/  @P2 BRA `(.L_x_4) ;  /* 0xfffffffc005c2947 */ /* 0x000ff2000383ffff */
[----:B------:R-:W-:-:S07]  /*0740*/  MOV R27, R3 ;  /* 0x00000003001b7202 */ /* 0x000fce0000000f00 */
.L_x_3:
[----:B------:R-:W-:-:S09]  /*0750*/  UISETP.NE.AND UP2, UPT, UR9, URZ, UPT ;  /* 0x000000ff0900728c */ /* 0x000fd2000bf45270 */
[----:B------:R-:W-:Y:S05]  /*0760*/  BRA.U !UP2, `(.L_x_2) ;  /* 0x000000010af47547 */ /* 0x000fea000b800000 */
[----:B------:R-:W-:Y:S02]  /*0770*/  UISETP.GE.U32.AND UP2, UPT, UR10, 0x3, UPT ;  /* 0x000000030a00788c */ /* 0x000fe4000bf46070 */
[----:B------:R-:W-:-:S07]  /*0780*/  UISETP.NE.AND UP3, UPT, UR11, URZ, UPT ;  /* 0x000000ff0b00728c */ /* 0x000fce000bf65270 */
[----:B------:R-:W-:Y:S05]  /*0790*/  BRA.U !UP2, `(.L_x_5) ;  /* 0x000000010a6c7547 */ /* 0x000fea000b800000 */
[----:B------:R-:W0:Y:S01]  /*07a0*/  LDC.64 R20, c[0x0][0x398] ;  /* 0x0000e600ff147b82 */ /* 0x000e220000000a00 */
[----:B------:R-:W-:Y:S01]  /*07b0*/  IADD3 R11, PT, PT, R6, R27, RZ ;  /* 0x0000001b060b7210 */ /* 0x000fe20007ffe0ff */
[----:B------:R-:W-:Y:S01]  /*07c0*/  IMAD R13, R27, R8, R7 ;  /* 0x000000081b0d7224 */ /* 0x000fe200078e0207 */
[----:B------:R-:W1:Y:S05]  /*07d0*/  LDCU.64 UR18, c[0x0][0x398] ;  /* 0x00007300ff1277ac */ /* 0x000e6a0008000a00 */
[----:B------:R-:W2:Y:S01]  /*07e0*/  LDC.64 R24, c[0x0][0x3a0] ;  /* 0x0000e800ff187b82 */ /* 0x000ea20000000a00 */
[----:B0-----:R-:W-:-:S06]  /*07f0*/  IMAD.WIDE.U32 R20, R11, 0x8, R20 ;  /* 0x000000080b147825 */ /* 0x001fcc00078e0014 */
[----:B------:R-:W3:Y:S01]  /*0800*/  LDG.E.64 R20, desc[UR16][R20.64] ;  /* 0x0000001014147981 */ /* 0x000ee2000c1e1b00 */
[----:B--2---:R-:W-:-:S05]  /*0810*/  IMAD.WIDE R24, R13, 0x8, R24 ;  /* 0x000000080d187825 */ /* 0x004fca00078e0218 */
[----:B------:R-:W3:Y:S01]  /*0820*/  LDG.E.64 R22, desc[UR16][R24.64] ;  /* 0x0000001018167981 */ /* 0x000ee2000c1e1b00 */
[----:B------:R-:W-:-:S04]  /*0830*/  IADD3 R11, P2, PT, R6, R27, RZ ;  /* 0x0000001b060b7210 */ /* 0x000fc80007f5e0ff */
[----:B------:R-:W-:Y:S02]  /*0840*/  IADD3.X R12, PT, PT, RZ, RZ, RZ, P2, !PT ;  /* 0x000000ffff0c7210 */ /* 0x000fe400017fe4ff */
[----:B-1----:R-:W-:Y:S01]  /*0850*/  LEA R10, P2, R11, UR18, 0x3 ;  /* 0x000000120b0a7c11 */ /* 0x002fe2000f8418ff */
[----:B------:R-:W-:-:S03]  /*0860*/  IMAD.WIDE R16, R8, 0x8, R24 ;  /* 0x0000000808107825 */ /* 0x000fc600078e0218 */
[----:B------:R-:W-:Y:S02]  /*0870*/  LEA.HI.X R11, R11, UR19, R12, 0x3, P2 ;  /* 0x000000130b0b7c11 */ /* 0x000fe400090f1c0c */
[----:B------:R0:W2:Y:S04]  /*0880*/  LDG.E.64 R14, desc[UR16][R16.64] ;  /* 0x00000010100e7981 */ /* 0x0000a8000c1e1b00 */
[----:B------:R-:W2:Y:S04]  /*0890*/  LDG.E.64 R12, desc[UR16][R10.64+0x8] ;  /* 0x000008100a0c7981 */ /* 0x000ea8000c1e1b00 */
[----:B------:R-:W4:Y:S01]  /*08a0*/  LDG.E.64 R28, desc[UR16][R10.64+0x18] ;  /* 0x000018100a1c7981 */ /* 0x000f22000c1e1b00 */
[----:B0-----:R-:W-:-:S04]  /*08b0*/  IMAD.WIDE R16, R8, 0x8, R16 ;  /* 0x0000000808107825 */ /* 0x001fc800078e0210 */
[----:B------:R-:W-:-:S06]  /*08c0*/  IMAD.WIDE R24, R8, 0x8, R16 ;  /* 0x0000000808187825 */ /* 0x000fcc00078e0210 */
[----:B------:R-:W4:Y:S01]  /*08d0*/  LDG.E.64 R24, desc[UR16][R24.64] ;  /* 0x0000001018187981 */ /* 0x000f22000c1e1b00 */
[----:B---3--:R-:W-:-:S03]  /*08e0*/  DFMA R22, R20, R22, R18 ;  /* 0x000000161416722b */ /* 0x008fc60000000012 */
[----:B------:R-:W3:Y:S04]  /*08f0*/  LDG.E.64 R20, desc[UR16][R10.64+0x10] ;  /* 0x000010100a147981 */ /* 0x000ee8000c1e1b00 */
[----:B------:R-:W3:Y:S01]  /*0900*/  LDG.E.64 R18, desc[UR16][R16.64] ;  /* 0x0000001010127981 */ /* 0x000ee2000c1e1b00 */
[----:B--2---:R-:W-:Y:S01]  /*0910*/  DFMA R12, R12, R14, R22 ;  /* 0x0000000e0c0c722b */ /* 0x004fe20000000016 */
[----:B------:R-:W-:-:S07]  /*0920*/  IADD3 R27, PT, PT, R27, 0x4, RZ ;  /* 0x000000041b1b7810 */ /* 0x000fce0007ffe0ff */
[----:B---3--:R-:W-:-:S08]  /*0930*/  DFMA R18, R20, R18, R12 ;  /* 0x000000121412722b */ /* 0x008fd0000000000c */
[----:B----4-:R-:W-:-:S11]  /*0940*/  DFMA R18, R28, R24, R18 ;  /* 0x000000181c12722b */ /* 0x010fd60000000012 */
.L_x_5:
[----:B------:R-:W-:Y:S05]  /*0950*/  BRA.U !UP3, `(.L_x_2) ;  /* 0x000000010b787547 */ /* 0x000fea000b800000 */
[----:B------:R-:W-:Y:S02]  /*0960*/  ISETP.NE.AND P2, PT, RZ, UR12, PT ;  /* 0x0000000cff007c0c */ /* 0x000fe4000bf45270 */
[----:B------:R-:W-:-:S11]  /*0970*/  ISETP.NE.AND P4, PT, RZ, UR6, PT ;  /* 0x00000006ff007c0c */ /* 0x000fd6000bf85270 */
[----:B------:R-:W0:Y:S01]  /*0980*/  @P2 LDC.64 R22, c[0x0][0x398] ;  /* 0x0000e600ff162b82 */ /* 0x000e220000000a00 */
[CC--:B------:R-:W-:Y:S02]  /*0990*/  @P2 IADD3 R17, PT, PT, R6.reuse, R27.reuse, RZ ;  /* 0x0000001b06112210 */ /* 0x0c0fe40007ffe0ff */
[----:B------:R-:W-:-:S04]  /*09a0*/  @P2 IADD3 R16, P5, PT, R6, R27, RZ ;  /* 0x0000001b06102210 */ /* 0x000fc80007fbe0ff */
[----:B------:R-:W-:Y:S01]  /*09b0*/  @P2 IADD3.X R20, PT, PT, RZ, RZ, RZ, P5, !PT ;  /* 0x000000ffff142210 */ /* 0x000fe20002ffe4ff */
[----:B------:R-:W1:Y:S08]  /*09c0*/  @P2 LDC.64 R14, c[0x0][0x398] ;  /* 0x0000e600ff0e2b82 */ /* 0x000e700000000a00 */
[----:B------:R-:W2:Y:S08]  /*09d0*/  @P2 LDC.64 R24, c[0x0][0x3a0] ;  /* 0x0000e800ff182b82 */ /* 0x000eb00000000a00 */
[----:B------:R-:W3:Y:S01]  /*09e0*/  @P4 LDC.64 R12, c[0x0][0x398] ;  /* 0x0000e600ff0c4b82 */ /* 0x000ee20000000a00 */
[----:B0-----:R-:W-:-:S04]  /*09f0*/  @P2 IMAD.WIDE.U32 R22, R17, 0x8, R22 ;  /* 0x0000000811162825 */ /* 0x001fc800078e0016 */
[C---:B------:R-:W-:Y:S01]  /*0a00*/  @P2 IMAD R17, R27.reuse, R8, R7 ;  /* 0x000000081b112224 */ /* 0x040fe200078e0207 */
[----:B------:R-:W-:Y:S01]  /*0a10*/  @P2 IADD3 R27, PT, PT, R27, 0x2, RZ ;  /* 0x000000021b1b2810 */ /* 0x000fe20007ffe0ff */
[----:B------:R-:W4:Y:S01]  /*0a20*/  @P2 LDG.E.64 R22, desc[UR16][R22.64] ;  /* 0x0000001016162981 */ /* 0x000f22000c1e1b00 */
[----:B------:R-:W0:Y:S01]  /*0a30*/  @P4 LDC.64 R10, c[0x0][0x3a0] ;  /* 0x0000e800ff0a4b82 */ /* 0x000e220000000a00 */
[----:B-1----:R-:W-:-:S04]  /*0a40*/  @P2 LEA R14, P6, R16, R14, 0x3 ;  /* 0x0000000e100e2211 */ /* 0x002fc800078c18ff */
[----:B------:R-:W-:Y:S01]  /*0a50*/  @P2 LEA.HI.X R15, R16, R15, R20, 0x3, P6 ;  /* 0x0000000f100f2211 */ /* 0x000fe200030f1c14 */
[----:B--2---:R-:W-:Y:S01]  /*0a60*/  @P2 IMAD.WIDE R24, R17, 0x8, R24 ;  /* 0x0000000811182825 */ /* 0x004fe200078e0218 */
[----:B------:R-:W-:-:S04]  /*0a70*/  @P4 IADD3 R29, PT, PT, R6, R27, RZ ;  /* 0x0000001b061d4210 */ /* 0x000fc80007ffe0ff */
[----:B------:R-:W2:Y:S04]  /*0a80*/  @P2 LDG.E.64 R14, desc[UR16][R14.64+0x8] ;  /* 0x000008100e0e2981 */ /* 0x000ea8000c1e1b00 */
[----:B------:R-:W4:Y:S01]  /*0a90*/  @P2 LDG.E.64 R16, desc[UR16][R24.64] ;  /* 0x0000001018102981 */ /* 0x000f22000c1e1b00 */
[----:B------:R-:W-:-:S04]  /*0aa0*/  @P2 IMAD.WIDE R20, R8, 0x8, R24 ;  /* 0x0000000808142825 */ /* 0x000fc800078e0218 */
[----:B------:R-:W-:Y:S02]  /*0ab0*/  @P4 IMAD R27, R27, R8, R7 ;  /* 0x000000081b1b4224 */ /* 0x000fe400078e0207 */
[----:B------:R-:W2:Y:S01]  /*0ac0*/  @P2 LDG.E.64 R20, desc[UR16][R20.64] ;  /* 0x0000001014142981 */ /* 0x000ea2000c1e1b00 */
[----:B---3--:R-:W-:-:S04]  /*0ad0*/  @P4 IMAD.WIDE.U32 R12, R29, 0x8, R12 ;  /* 0x000000081d0c4825 */ /* 0x008fc800078e000c */
[----:B0-----:R-:W-:Y:S02]  /*0ae0*/  @P4 IMAD.WIDE R10, R27, 0x8, R10 ;  /* 0x000000081b0a4825 */ /* 0x001fe400078e020a */
[----:B------:R-:W3:Y:S04]  /*0af0*/  @P4 LDG.E.64 R12, desc[UR16][R12.64] ;  /* 0x000000100c0c4981 */ /* 0x000ee8000c1e1b00 */
[----:B------:R-:W3:Y:S01]  /*0b00*/  @P4 LDG.E.64 R10, desc[UR16][R10.64] ;  /* 0x000000100a0a4981 */ /* 0x000ee2000c1e1b00 */
[----:B----4-:R-:W-:-:S08]  /*0b10*/  @P2 DFMA R16, R22, R16, R18 ;  /* 0x000000101610222b */ /* 0x010fd00000000012 */
[----:B--2---:R-:W-:-:S08]  /*0b20*/  @P2 DFMA R18, R14, R20, R16 ;  /* 0x000000140e12222b */ /* 0x004fd00000000010 */
[----:B---3--:R-:W-:-:S11]  /*0b30*/  @P4 DFMA R18, R12, R10, R18 ;  /* 0x0000000a0c12422b */ /* 0x008fd60000000012 */
.L_x_2:
[----:B------:R-:W0:Y:S01]  /*0b40*/  LDC.64 R10, c[0x0][0x3a8] ;  /* 0x0000ea00ff0a7b82 */ /* 0x000e220000000a00 */
[----:B------:R-:W-:-:S04]  /*0b50*/  IMAD R13, R4, R8, R7 ;  /* 0x00000008040d7224 */ /* 0x000fc800078e0207 */
[----:B0-----:R-:W-:-:S05]  /*0b60*/  IMAD.WIDE R10, R13, 0x8, R10 ;  /* 0x000000080d0a7825 */ /* 0x001fca00078e020a */
[----:B------:R0:W-:Y:S02]  /*0b70*/  STG.E.64 desc[UR16][R10.64], R18 ;  /* 0x000000120a007986 */ /* 0x0001e4000c101b10 */
.L_x_1:
[----:B------:R-:W-:Y:S05]  /*0b80*/  BSYNC.RECONVERGENT B0 ;  /* 0x0000000000007941 */ /* 0x000fea0003800200 */
.L_x_0:
[----:B------:R-:W-:Y:S01]  /*0b90*/  ISETP.GE.OR P2, PT, R7, R8, !P3 ;  /* 0x000000080700720c */ /* 0x000fe20005f46670 */
[----:B------:R-:W-:-:S12]  /*0ba0*/  BSSY.RECONVERGENT B0, `(.L_x_6) ;  /* 0x0000070000007945 */ /* 0x000fd80003800200 */
[----:B------:R-:W-:Y:S05]  /*0bb0*/  @P2 BRA `(.L_x_7) ;  /* 0x0000000400b82947 */ /* 0x000fea0003800000 */
[----:B------:R-:W1:Y:S01]  /*0bc0*/  LDC R26, c[0x0][0x388] ;  /* 0x0000e200ff1a7b82 */ /* 0x000e620000000800 */
[----:B------:R-:W-:Y:S02]  /*0bd0*/  CS2R R22, SRZ ;  /* 0x0000000000167805 */ /* 0x000fe4000001ff00 */
[----:B-1----:R-:W-:-:S13]  /*0be0*/  ISETP.GT.AND P2, PT, R26, RZ, PT ;  /* 0x000000ff1a00720c */ /* 0x002fda0003f44270 */
[----:B------:R-:W-:Y:S05]  /*0bf0*/  @!P2 BRA `(.L_x_8) ;  /* 0x000000040098a947 */ /* 0x000fea0003800000 */
[----:B------:R-:W-:Y:S01]  /*0c00*/  UISETP.GE.U32.AND UP2, UPT, UR8, 0x7, UPT ;  /* 0x000000070800788c */ /* 0x000fe2000bf46070 */
[----:B------:R-:W-:Y:S02]  /*0c10*/  MOV R27, RZ ;  /* 0x000000ff001b7202 */ /* 0x000fe40000000f00 */
[----:B------:R-:W-:-:S06]  /*0c20*/  CS2R R22, SRZ ;  /* 0x0000000000167805 */ /* 0x000fcc000001ff00 */
[----:B------:R-:W-:Y:S05]  /*0c30*/  BRA.U !UP2, `(.L_x_9) ;  /* 0x000000010ab47547 */ /* 0x000fea000b800000 */
[----:B------:R-:W-:Y:S01]  /*0c40*/  HFMA2 R28, -RZ, RZ, 0, 0 ;  /* 0x00000000ff1c7431 */ /* 0x000fe200000001ff */
[----:B------:R-:W-:Y:S01]  /*0c50*/  BSSY.RECONVERGENT B1, `(.L_x_10) ;  /* 0x000002a000017945 */ /* 0x000fe20003800200 */
[----:B------:R-:W-:-:S07]  /*0c60*/  CS2R R22, SRZ ;  /* 0x0000000000167805 */ /* 0x000fce000001ff00 */
.L_x_11:
[----:B0-----:R-:W0:Y:S01]  /*0c70*/  LDC.64 R10, c[0x0][0x398] ;  /* 0x0000e600ff0a7b82 */ /* 0x001e220000000a00 */
[----:B------:R-:W-:Y:S02]  /*0c80*/  IMAD R15, R5, R26, R28 ;  /* 0x0000001a050f7224 */ /* 0x000fe400078e021c */
[----:B------:R-:W-:-:S05]  /*0c90*/  IMAD R17, R28, R8, R7 ;  /* 0x000000081c117224 */ /* 0x000fca00078e0207 */
[----:B------:R-:W1:Y:S01]  /*0ca0*/  LDC.64 R12, c[0x0][0x3a0] ;  /* 0x0000e800ff0c7b82 */ /* 0x000e620000000a00 */
[----:B0-----:R-:W-:-:S05]  /*0cb0*/  IMAD.WIDE R10, R15, 0x8, R10 ;  /* 0x000000080f0a7825 */ /* 0x001fca00078e020a */
[----:B------:R-:W2:Y:S01]  /*0cc0*/  LDG.E.64 R20, desc[UR16][R10.64] ;  /* 0x000000100a147981 */ /* 0x000ea2000c1e1b00 */
[----:B-1----:R-:W-:-:S05]  /*0cd0*/  IMAD.WIDE R12, R17, 0x8, R12 ;  /* 0x00000008110c7825 */ /* 0x002fca00078e020c */
[----:B------:R-:W2:Y:S01]  /*0ce0*/  LDG.E.64 R18, desc[UR16][R12.64] ;  /* 0x000000100c127981 */ /* 0x000ea2000c1e1b00 */
[----:B------:R-:W-:-:S05]  /*0cf0*/  IMAD.WIDE R16, R8, 0x8, R12 ;  /* 0x0000000808107825 */ /* 0x000fca00078e020c */
[----:B------:R0:W3:Y:S04]  /*0d00*/  LDG.E.64 R14, desc[UR16][R16.64] ;  /* 0x00000010100e7981 */ /* 0x0000e8000c1e1b00 */
[----:B------:R-:W3:Y:S01]  /*0d10*/  LDG.E.64 R12, desc[UR16][R10.64+0x8] ;  /* 0x000008100a0c7981 */ /* 0x000ee2000c1e1b00 */
[C---:B0-----:R-:W-:Y:S01]  /*0d20*/  IMAD.WIDE R16, R8.reuse, 0x8, R16 ;  /* 0x0000000808107825 */ /* 0x041fe200078e0210 */
[----:B--2---:R-:W-:Y:S02]  /*0d30*/  DFMA R22, R20, R18, R22 ;  /* 0x000000121416722b */ /* 0x004fe40000000016 */
[----:B------:R-:W2:Y:S04]  /*0d40*/  LDG.E.64 R20, desc[UR16][R10.64+0x10] ;  /* 0x000010100a147981 */ /* 0x000ea8000c1e1b00 */
[----:B------:R-:W2:Y:S01]  /*0d50*/  LDG.E.64 R18, desc[UR16][R16.64] ;  /* 0x0000001010127981 */ /* 0x000ea2000c1e1b00 */
[----:B------:R-:W-:Y:S01]  /*0d60*/  IMAD.WIDE R24, R8, 0x8, R16 ;  /* 0x0000000808187825 */ /* 0x000fe200078e0210 */
[----:B---3--:R-:W-:-:S02]  /*0d70*/  DFMA R22, R12, R14, R22 ;  /* 0x0000000e0c16722b */ /* 0x008fc40000000016 */
[----:B------:R-:W3:Y:S04]  /*0d80*/  LDG.E.64 R14, desc[UR16][R10.64+0x18] ;  /* 0x000018100a0e7981 */ /* 0x000ee8000c1e1b00 */
[----:B------:R0:W3:Y:S02]  /*0d90*/  LDG.E.64 R12, desc[UR16][R24.64] ;  /* 0x00000010180c7981 */ /* 0x0000e4000c1e1b00 */
[C---:B0-----:R-:W-:Y:S01]  /*0da0*/  IMAD.WIDE R24, R8.reuse, 0x8, R24 ;  /* 0x0000000808187825 */ /* 0x041fe200078e0218 */
[----:B--2---:R-:W-:Y:S01]  /*0db0*/  DFMA R22, R20, R18, R22 ;  /* 0x000000121416722b */ /* 0x004fe20000000016 */
[----:B------:R-:W2:Y:S04]  /*0dc0*/  LDG.E.64 R20, desc[UR16][R10.64+0x20] ;  /* 0x000020100a147981 */ /* 0x000ea8000c1e1b00 */
[----:B------:R-:W2:Y:S01]  /*0dd0*/  LDG.E.64 R18, desc[UR16][R24.64] ;  /* 0x0000001018127981 */ /* 0x000ea2000c1e1b00 */
[----:B------:R-:W-:-:S02]  /*0de0*/  IMAD.WIDE R16, R8, 0x8, R24 ;  /* 0x0000000808107825 */ /* 0x000fc400078e0218 */
[----:B---3--:R-:W-:Y:S01]  /*0df0*/  DFMA R22, R14, R12, R22 ;  /* 0x0000000c0e16722b */ /* 0x008fe20000000016 */
[----:B------:R-:W3:Y:S04]  /*0e00*/  LDG.E.64 R14, desc[UR16][R10.64+0x28] ;  /* 0x000028100a0e7981 */ /* 0x000ee8000c1e1b00 */
[----:B------:R0:W3:Y:S02]  /*0e10*/  LDG.E.64 R12, desc[UR16][R16.64] ;  /* 0x00000010100c7981 */ /* 0x0000e4000c1e1b00 */
[----:B0-----:R-:W-:-:S04]  /*0e20*/  IMAD.WIDE R16, R8, 0x8, R16 ;  /* 0x0000000808107825 */ /* 0x001fc800078e0210 */
[----:B------:R-:W-:-:S06]  /*0e30*/  IMAD.WIDE R24, R8, 0x8, R16 ;  /* 0x0000000808187825 */ /* 0x000fcc00078e0210 */
[----:B------:R-:W4:Y:S01]  /*0e40*/  LDG.E.64 R24, desc[UR16][R24.64] ;  /* 0x0000001018187981 */ /* 0x000f22000c1e1b00 */
[----:B--2---:R-:W-:-:S03]  /*0e50*/  DFMA R22, R20, R18, R22 ;  /* 0x000000121416722b */ /* 0x004fc60000000016 */
[----:B------:R-:W2:Y:S04]  /*0e60*/  LDG.E.64 R20, desc[UR16][R10.64+0x30] ;  /* 0x000030100a147981 */ /* 0x000ea8000c1e1b00 */
[----:B------:R-:W2:Y:S04]  /*0e70*/  LDG.E.64 R18, desc[UR16][R16.64] ;  /* 0x0000001010127981 */ /* 0x000ea8000c1e1b00 */
[----:B------:R-:W4:Y:S01]  /*0e80*/  LDG.E.64 R10, desc[UR16][R10.64+0x38] ;  /* 0x000038100a0a7981 */ /* 0x000f22000c1e1b00 */
[----:B------:R-:W-:Y:S01]  /*0e90*/  IADD3 R28, PT, PT, R28, 0x8, RZ ;  /* 0x000000081c1c7810 */ /* 0x000fe20007ffe0ff */
[----:B---3--:R-:W-:-:S03]  /*0ea0*/  DFMA R12, R14, R12, R22 ;  /* 0x0000000c0e0c722b */ /* 0x008fc60000000016 */
[----:B------:R-:W-:-:S05]  /*0eb0*/  ISETP.NE.AND P2, PT, R28, R3, PT ;  /* 0x000000031c00720c */ /* 0x000fca0003f45270 */
[----:B--2---:R-:W-:-:S08]  /*0ec0*/  DFMA R12, R20, R18, R12 ;  /* 0x00000012140c722b */ /* 0x004fd0000000000c */
[----:B----4-:R-:W-:Y:S01]  /*0ed0*/  DFMA R22, R10, R24, R12 ;  /* 0x000000180a16722b */ /* 0x010fe2000000000c */
[----:B------:R-:W-:Y:S10]  /*0ee0*/  @P2 BRA `(.L_x_11) ;  /* 0xfffffffc00602947 */ /* 0x000ff4000383ffff */
[----:B------:R-:W-:Y:S05]  /*0ef0*/  BSYNC.RECONVERGENT B1 ;  /* 0x0000000000017941 */ /* 0x000fea0003800200 */
.L_x_10:
[----:B------:R-:W-:-:S07]  /*0f00*/  MOV R27, R3 ;  /* 0x00000003001b7202 */ /* 0x000fce0000000f00 */
.L_x_9:
[----:B------:R-:W-:-:S09]  /*0f10*/  UISETP.NE.AND UP2, UPT, UR9, URZ, UPT ;  /* 0x000000ff0900728c */ /* 0x000fd2000bf45270 */
[----:B------:R-:W-:Y:S05]  /*0f20*/  BRA.U !UP2, `(.L_x_8) ;  /* 0x000000010acc7547 */ /* 0x000fea000b800000 */
[----:B------:R-:W-:Y:S02]  /*0f30*/  UISETP.GE.U32.AND UP2, UPT, UR10, 0x3, UPT ;  /* 0x000000030a00788c */ /* 0x000fe4000bf46070 */
[----:B------:R-:W-:-:S07]  /*0f40*/  UISETP.NE.AND UP3, UPT, UR11, URZ, UPT ;  /* 0x000000ff0b00728c */ /* 0x000fce000bf65270 */
[----:B------:R-:W-:Y:S05]  /*0f50*/  BRA.U !UP2, `(.L_x_12) ;  /* 0x000000010a587547 */ /* 0x000fea000b800000 */
[----:B------:R-:W1:Y:S01]  /*0f60*/  LDC.64 R16, c[0x0][0x398] ;  /* 0x0000e600ff107b82 */ /* 0x000e620000000a00 */
[----:B------:R-:W-:Y:S02]  /*0f70*/  IMAD R13, R5, R26, R27 ;  /* 0x0000001a050d7224 */ /* 0x000fe400078e021b */
[----:B------:R-:W-:-:S05]  /*0f80*/  IMAD R15, R27, R8, R7 ;  /* 0x000000081b0f7224 */ /* 0x000fca00078e0207 */
[----:B0-----:R-:W0:Y:S01]  /*0f90*/  LDC.64 R10, c[0x0][0x3a0] ;  /* 0x0000e800ff0a7b82 */ /* 0x001e220000000a00 */
[----:B-1----:R-:W-:-:S05]  /*0fa0*/  IMAD.WIDE R16, R13, 0x8, R16 ;  /* 0x000000080d107825 */ /* 0x002fca00078e0210 */
[----:B------:R-:W2:Y:S01]  /*0fb0*/  LDG.E.64 R20, desc[UR16][R16.64] ;  /* 0x0000001010147981 */ /* 0x000ea2000c1e1b00 */
[----:B0-----:R-:W-:-:S03]  /*0fc0*/  IMAD.WIDE R10, R15, 0x8, R10 ;  /* 0x000000080f0a7825 */ /* 0x001fc600078e020a */
[----:B------:R-:W3:Y:S04]  /*0fd0*/  LDG.E.64 R28, desc[UR16][R16.64+0x18] ;  /* 0x00001810101c7981 */ /* 0x000ee8000c1e1b00 */
[----:B------:R-:W2:Y:S01]  /*0fe0*/  LDG.E.64 R18, desc[UR16][R10.64] ;  /* 0x000000100a127981 */ /* 0x000ea2000c1e1b00 */
[----:B------:R-:W-:-:S05]  /*0ff0*/  IMAD.WIDE R14, R8, 0x8, R10 ;  /* 0x00000008080e7825 */ /* 0x000fca00078e020a */
[----:B------:R0:W4:Y:S04]  /*1000*/  LDG.E.64 R12, desc[UR16][R14.64] ;  /* 0x000000100e0c7981 */ /* 0x000128000c1e1b00 */
[----:B------:R-:W4:Y:S01]  /*1010*/  LDG.E.64 R10, desc[UR16][R16.64+0x8] ;  /* 0x00000810100a7981 */ /* 0x000f22000c1e1b00 */
[----:B0-----:R-:W-:-:S04]  /*1020*/  IMAD.WIDE R14, R8, 0x8, R14 ;  /* 0x00000008080e7825 */ /* 0x001fc800078e020e */
[----:B------:R-:W-:-:S06]  /*1030*/  IMAD.WIDE R24, R8, 0x8, R14 ;  /* 0x0000000808187825 */ /* 0x000fcc00078e020e */
[----:B------:R-:W3:Y:S01]  /*1040*/  LDG.E.64 R24, desc[UR16][R24.64] ;  /* 0x0000001018187981 */ /* 0x000ee2000c1e1b00 */
[----:B--2---:R-:W-:-:S03]  /*1050*/  DFMA R22, R20, R18, R22 ;  /* 0x000000121416722b */ /* 0x004fc60000000016 */
[----:B------:R-:W2:Y:S04]  /*1060*/  LDG.E.64 R20, desc[UR16][R16.64+0x10] ;  /* 0x0000101010147981 */ /* 0x000ea8000c1e1b00 */
[----:B------:R-:W2:Y:S01]  /*1070*/  LDG.E.64 R18, desc[UR16][R14.64] ;  /* 0x000000100e127981 */ /* 0x000ea2000c1e1b00 */
[----:B----4-:R-:W-:Y:S01]  /*1080*/  DFMA R10, R10, R12, R22 ;  /* 0x0000000c0a0a722b */ /* 0x010fe20000000016 */
[----:B------:R-:W-:-:S07]  /*1090*/  IADD3 R27, PT, PT, R27, 0x4, RZ ;  /* 0x000000041b1b7810 */ /* 0x000fce0007ffe0ff */
[----:B--2---:R-:W-:-:S08]  /*10a0*/  DFMA R10, R20, R18, R10 ;  /* 0x00000012140a722b */ /* 0x004fd0000000000a */
[----:B---3--:R-:W-:-:S11]  /*10b0*/  DFMA R22, R28, R24, R10 ;  /* 0x000000181c16722b */ /* 0x008fd6000000000a */
.L_x_12:
[----:B------:R-:W-:Y:S05]  /*10c0*/  BRA.U !UP3, `(.L_x_8) ;  /* 0x000000010b647547 */ /* 0x000fea000b800000 */
[----:B------:R-:W-:Y:S02]  /*10d0*/  ISETP.NE.AND P2, PT, RZ, UR12, PT ;  /* 0x0000000cff007c0c */ /* 0x000fe4000bf45270 */
[----:B------:R-:W-:-:S11]  /*10e0*/  ISETP.NE.AND P4, PT, RZ, UR6, PT ;  /* 0x00000006ff007c0c */ /* 0x000fd6000bf85270 */
[----:B------:R-:W1:Y:S01]  /*10f0*/  @P2 LDC.64 R14, c[0x0][0x398] ;  /* 0x0000e600ff0e2b82 */ /* 0x000e620000000a00 */
[----:B------:R-:W-:Y:S02]  /*1100*/  @P2 IMAD R17, R5, R26, R27 ;  /* 0x0000001a05112224 */ /* 0x000fe400078e021b */
[C---:B0-----:R-:W-:Y:S01]  /*1110*/  @P2 IMAD R19, R27.reuse, R8, R7 ;  /* 0x000000081b132224 */ /* 0x041fe200078e0207 */
[----:B------:R-:W-:-:S04]  /*1120*/  @P2 IADD3 R27, PT, PT, R27, 0x2, RZ ;  /* 0x000000021b1b2810 */ /* 0x000fc80007ffe0ff */
[----:B------:R-:W0:Y:S08]  /*1130*/  @P2 LDC.64 R24, c[0x0][0x3a0] ;  /* 0x0000e800ff182b82 */ /* 0x000e300000000a00 */
[----:B------:R-:W2:Y:S08]  /*1140*/  @P4 LDC.64 R10, c[0x0][0x398] ;  /* 0x0000e600ff0a4b82 */ /* 0x000eb00000000a00 */
[----:B------:R-:W3:Y:S01]  /*1150*/  @P4 LDC.64 R12, c[0x0][0x3a0] ;  /* 0x0000e800ff0c4b82 */ /* 0x000ee20000000a00 */
[----:B-1----:R-:W-:-:S05]  /*1160*/  @P2 IMAD.WIDE R14, R17, 0x8, R14 ;  /* 0x00000008110e2825 */ /* 0x002fca00078e020e */
[----:B------:R-:W4:Y:S01]  /*1170*/  @P2 LDG.E.64 R16, desc[UR16][R14.64] ;  /* 0x000000100e102981 */ /* 0x000f22000c1e1b00 */
[----:B0-----:R-:W-:-:S05]  /*1180*/  @P2 IMAD.WIDE R24, R19, 0x8, R24 ;  /* 0x0000000813182825 */ /* 0x001fca00078e0218 */
[----:B------:R-:W4:Y:S01]  /*1190*/  @P2 LDG.E.64 R18, desc[UR16][R24.64] ;  /* 0x0000001018122981 */ /* 0x000f22000c1e1b00 */
[----:B------:R-:W-:-:S04]  /*11a0*/  @P2 IMAD.WIDE R20, R8, 0x8, R24 ;  /* 0x0000000808142825 */ /* 0x000fc800078e0218 */
[----:B------:R-:W-:Y:S02]  /*11b0*/  @P4 IMAD R29, R5, R26, R27 ;  /* 0x0000001a051d4224 */ /* 0x000fe400078e021b */
[----:B------:R-:W-:Y:S01]  /*11c0*/  @P4 IMAD R28, R27, R8, R7 ;  /* 0x000000081b1c4224 */ /* 0x000fe200078e0207 */
[----:B------:R-:W5:Y:S01]  /*11d0*/  @P2 LDG.E.64 R20, desc[UR16][R20.64] ;  /* 0x0000001014142981 */ /* 0x000f62000c1e1b00 */
[----:B--2---:R-:W-:-:S03]  /*11e0*/  @P4 IMAD.WIDE R10, R29, 0x8, R10 ;  /* 0x000000081d0a4825 */ /* 0x004fc600078e020a */
[----:B------:R-:W5:Y:S01]  /*11f0*/  @P2 LDG.E.64 R26, desc[UR16][R14.64+0x8] ;  /* 0x000008100e1a2981 */ /* 0x000f62000c1e1b00 */
[----:B---3--:R-:W-:-:S03]  /*1200*/  @P4 IMAD.WIDE R12, R28, 0x8, R12 ;  /* 0x000000081c0c4825 */ /* 0x008fc600078e020c */
[----:B------:R-:W2:Y:S04]  /*1210*/  @P4 LDG.E.64 R10, desc[UR16][R10.64] ;  /* 0x000000100a0a4981 */ /* 0x000ea8000c1e1b00 */
[----:B------:R-:W2:Y:S01]  /*1220*/  @P4 LDG.E.64 R12, desc[UR16][R12.64] ;  /* 0x000000100c0c4981 */ /* 0x000ea2000c1e1b00 */
[----:B----4-:R-:W-:-:S08]  /*1230*/  @P2 DFMA R16, R16, R18, R22 ;  /* 0x000000121010222b */ /* 0x010fd00000000016 */
[----:B-----5:R-:W-:-:S08]  /*1240*/  @P2 DFMA R22, R26, R20, R16 ;  /* 0x000000141a16222b */ /* 0x020fd00000000010 */
[----:B--2---:R-:W-:-:S11]  /*1250*/  @P4 DFMA R22, R10, R12, R22 ;  /* 0x0000000c0a16422b */ /* 0x004fd60000000016 */
.L_x_8:
[----:B0-----:R-:W0:Y:S01]  /*1260*/  LDC.64 R10, c[0x0][0x3a8] ;  /* 0x0000ea00ff0a7b82 */ /* 0x001e220000000a00 */
[----:B------:R-:W-:-:S04]  /*1270*/  IMAD R13, R5, R8, R7 ;  /* 0x00000008050d7224 */ /* 0x000fc800078e0207 */
[----:B0-----:R-:W-:-:S05]  /*1280*/  IMAD.WIDE R10, R13, 0x8, R10 ;  /* 0x000000080d0a7825 */ /* 0x001fca00078e020a */
[----:B------:R1:W-:Y:S02]  /*1290*/  STG.E.64 desc[UR16][R10.64], R22 ;  /* 0x000000160a007986 */ /* 0x0003e4000c101b10 */
.L_x_7:
[----:B------:R-:W-:Y:S05]  /*12a0*/  BSYNC.RECONVERGENT B0 ;  /* 0x0000000000007941 */ /* 0x000fea0003800200 */
.L_x_6:
[----:B------:R-:W-:Y:S05]  /*12b0*/  @!P0 BRA `(.L_x_13) ;  /* 0x00000010004c8947 */ /* 0x000fea0003800000 */
[----:B------:R-:W-:Y:S01]  /*12c0*/  IADD3 R7, PT, PT, R7, UR14, RZ ;  /* 0x0000000e07077c10 */ /* 0x000fe2000fffe0ff */
[----:B------:R-:W-:Y:S01]  /*12d0*/  BSSY.RECONVERGENT B0, `(.L_x_13) ;  /* 0x0000111000007945 */ /* 0x000fe20003800200 */
[----:B------:R-:W-:-:S03]  /*12e0*/  ISETP.LT.AND P4, PT, R4, R9, PT ;  /* 0x000000090400720c */ /* 0x000fc60003f81270 */
[----:B------:R-:W-:Y:S01]  /*12f0*/  BSSY.RELIABLE B1, `(.L_x_14) ;  /* 0x0000081000017945 */ /* 0x000fe20003800100 */
[----:B------:R-:W-:-:S13]  /*1300*/  ISETP.GE.AND P2, PT, R7, R8, PT ;  /* 0x000000080700720c */ /* 0x000fda0003f46270 */
[----:B------:R-:W-:Y:S05]  /*1310*/  @!P2 BRA P4, `(.L_x_15) ;  /* 0x000000000010a947 */ /* 0x000fea0002000000 */
[----:B------:R-:W-:-:S13]  /*1320*/  ISETP.LT.AND P2, PT, R7, R8, PT ;  /* 0x000000080700720c */ /* 0x000fda0003f41270 */
[----:B------:R-:W-:Y:S05]  /*1330*/  @P3 BRA P2, `(.L_x_16) ;  /* 0x0000000400f03947 */ /* 0x000fea0001000000 */
[----:B------:R-:W-:Y:S05]  /*1340*/  BREAK.RELIABLE B1 ;  /* 0x0000000000017942 */ /* 0x000fea0003800100 */
[----:B------:R-:W-:Y:S05]  /*1350*/  BRA `(.L_x_17) ;  /* 0x0000001000207947 */ /* 0x000fea0003800000 */
.L_x_15:
[----:B------:R-:W2:Y:S01]  /*1360*/  LDCU UR7, c[0x0][0x388] ;  /* 0x00007100ff0777ac */ /* 0x000ea20008000800 */
[----:B-1----:R-:W-:Y:S01]  /*1370*/  CS2R R22, SRZ ;  /* 0x0000000000167805 */ /* 0x002fe2000001ff00 */
[----:B--2---:R-:W-:-:S09]  /*1380*/  UISETP.GT.AND UP2, UPT, UR7, URZ, UPT ;  /* 0x000000ff0700728c */ /* 0x004fd2000bf44270 */
[----:B------:R-:W-:Y:S05]  /*1390*/  BRA.U !UP2, `(.L_x_18) ;  /* 0x000000050ac07547 */ /* 0x000fea000b800000 */
[----:B------:R-:W-:Y:S01]  /*13a0*/  UISETP.GE.U32.AND UP2, UPT, UR8, 0x7, UPT ;  /* 0x000000070800788c */ /* 0x000fe2000bf46070 */
[----:B------:R-:W-:Y:S02]  /*13b0*/  MOV R9, RZ ;  /* 0x000000ff00097202 */ /* 0x000fe40000000f00 */
[----:B------:R-:W-:-:S06]  /*13c0*/  CS2R R22, SRZ ;  /* 0x0000000000167805 */ /* 0x000fcc000001ff00 */
[----:B------:R-:W-:Y:S05]  /*13d0*/  BRA.U !UP2, `(.L_x_19) ;  /* 0x000000010ab47547 */ /* 0x000fea000b800000 */
[----:B------:R-:W-:Y:S01]  /*13e0*/  HFMA2 R9, -RZ, RZ, 0, 0 ;  /* 0x00000000ff097431 */ /* 0x000fe200000001ff */
[----:B------:R-:W-:Y:S01]  /*13f0*/  BSSY.RECONVERGENT B2, `(.L_x_20) ;  /* 0x000002a000027945 */ /* 0x000fe20003800200 */
[----:B------:R-:W-:-:S07]  /*1400*/  CS2R R22, SRZ ;  /* 0x0000000000167805 */ /* 0x000fce000001ff00 */
.L_x_21:
[----:B0-----:R-:W0:Y:S01]  /*1410*/  LDC.64 R10, c[0x0][0x398] ;  /* 0x0000e600ff0a7b82 */ /* 0x001e220000000a00 */
[----:B------:R-:W-:Y:S01]  /*1420*/  IADD3 R15, PT, PT, R6, R9, RZ ;  /* 0x00000009060f7210 */ /* 0x000fe20007ffe0ff */
[----:B------:R-:W-:-:S06]  /*1430*/  IMAD R27, R9, R8, R7 ;  /* 0x00000008091b7224 */ /* 0x000fcc00078e0207 */
[----:B------:R-:W1:Y:S01]  /*1440*/  LDC.64 R12, c[0x0][0x3a0] ;  /* 0x0000e800ff0c7b82 */ /* 0x000e620000000a00 */
[----:B0-----:R-:W-:-:S05]  /*1450*/  IMAD.WIDE.U32 R10, R15, 0x8, R10 ;  /* 0x000000080f0a7825 */ /* 0x001fca00078e000a */
[----:B------:R-:W2:Y:S01]  /*1460*/  LDG.E.64 R20, desc[UR16][R10.64] ;  /* 0x000000100a147981 */ /* 0x000ea2000c1e1b00 */
[----:B-1----:R-:W-:-:S03]  /*1470*/  IMAD.WIDE R26, R27, 0x8, R12 ;  /* 0x000000081b1a7825 */ /* 0x002fc600078e020c */
[----:B------:R-:W3:Y:S04]  /*1480*/  LDG.E.64 R12, desc[UR16][R10.64+0x8] ;  /* 0x000008100a0c7981 */ /* 0x000ee8000c1e1b00 */
[----:B------:R-:W2:Y:S01]  /*1490*/  LDG.E.64 R18, desc[UR16][R26.64] ;  /* 0x000000101a127981 */ /* 0x000ea2000c1e1b00 */
[----:B------:R-:W-:-:S05]  /*14a0*/  IMAD.WIDE R28, R8, 0x8, R26 ;  /* 0x00000008081c7825 */ /* 0x000fca00078e021a */
[----:B------:R-:W3:Y:S01]  /*14b0*/  LDG.E.64 R14, desc[UR16][R28.64] ;  /* 0x000000101c0e7981 */ /* 0x000ee2000c1e1b00 */
[C---:B------:R-:W-:Y:S01]  /*14c0*/  IMAD.WIDE R16, R8.reuse, 0x8, R28 ;  /* 0x0000000808107825 */ /* 0x040fe200078e021c */
[----:B--2---:R-:W-:Y:S02]  /*14d0*/  DFMA R22, R20, R18, R22 ;  /* 0x000000121416722b */ /* 0x004fe40000000016 */
[----:B------:R-:W2:Y:S04]  /*14e0*/  LDG.E.64 R18, desc[UR16][R10.64+0x10] ;  /* 0x000010100a127981 */ /* 0x000ea8000c1e1b00 */
[----:B------:R-:W2:Y:S01]  /*14f0*/  LDG.E.64 R20, desc[UR16][R16.64] ;  /* 0x0000001010147981 */ /* 0x000ea2000c1e1b00 */
[----:B------:R-:W-:Y:S01]  /*1500*/  IMAD.WIDE R24, R8, 0x8, R16 ;  /* 0x0000000808187825 */ /* 0x000fe200078e0210 */
[----:B---3--:R-:W-:-:S02]  /*1510*/  DFMA R22, R12, R14, R22 ;  /* 0x0000000e0c16722b */ /* 0x008fc40000000016 */
[----:B------:R-:W3:Y:S04]  /*1520*/  LDG.E.64 R14, desc[UR16][R10.64+0x18] ;  /* 0x000018100a0e7981 */ /* 0x000ee8000c1e1b00 */
        /* <DEDUP_REMOVED lines=9> */
[----:B------:R-:W-:-:S04]  /*15c0*/  IMAD.WIDE R16, R8, 0x8, R28 ;  /* 0x0000000808107825 */ /* 0x000fc800078e021c */
        /* <DEDUP_REMOVED lines=13> */
.L_x_20:
[----:B------:R-:W-:-:S07]  /*16a0*/  MOV R9, R3 ;  /* 0x0000000300097202 */ /* 0x000fce0000000f00 */
.L_x_19:
[----:B------:R-:W-:-:S09]  /*16b0*/  UISETP.NE.AND UP2, UPT, UR9, URZ, UPT ;  /* 0x000000ff0900728c */ /* 0x000fd2000bf45270 */
[----:B------:R-:W-:Y:S05]  /*16c0*/  BRA.U !UP2, `(.L_x_18) ;  /* 0x000000010af47547 */ /* 0x000fea000b800000 */
[----:B------:R-:W-:Y:S02]  /*16d0*/  UISETP.GE.U32.AND UP2, UPT, UR10, 0x3, UPT ;  /* 0x000000030a00788c */ /* 0x000fe4000bf46070 */
[----:B------:R-:W-:-:S07]  /*16e0*/  UISETP.NE.AND UP3, UPT, UR11, URZ, UPT ;  /* 0x000000ff0b00728c */ /* 0x000fce000bf65270 */
[----:B------:R-:W-:Y:S05]  /*16f0*/  BRA.U !UP2, `(.L_x_22) ;  /* 0x000000010a6c7547 */ /* 0x000fea000b800000 */
[----:B------:R-:W1:Y:S01]  /*1700*/  LDC.64 R20, c[0x0][0x398] ;  /* 0x0000e600ff147b82 */ /* 0x000e620000000a00 */
[----:B0-----:R-:W-:Y:S01]  /*1710*/  IADD3 R11, PT, PT, R6, R9, RZ ;  /* 0x00000009060b7210 */ /* 0x001fe20007ffe0ff */
[----:B------:R-:W-:Y:S01]  /*1720*/  IMAD R13, R9, R8, R7 ;  /* 0x00000008090d7224 */ /* 0x000fe200078e0207 */
[----:B------:R-:W0:Y:S05]  /*1730*/  LDCU.64 UR18, c[0x0][0x398] ;  /* 0x00007300ff1277ac */ /* 0x000e2a0008000a00 */
[----:B------:R-:W2:Y:S01]  /*1740*/  LDC.64 R24, c[0x0][0x3a0] ;  /* 0x0000e800ff187b82 */ /* 0x000ea20000000a00 */
[----:B-1----:R-:W-:-:S06]  /*1750*/  IMAD.WIDE.U32 R20, R11, 0x8, R20 ;  /* 0x000000080b147825 */ /* 0x002fcc00078e0014 */
[----:B------:R-:W3:Y:S01]  /*1760*/  LDG.E.64 R20, desc[UR16][R20.64] ;  /* 0x0000001014147981 */ /* 0x000ee2000c1e1b00 */
[----:B--2---:R-:W-:-:S05]  /*1770*/  IMAD.WIDE R24, R13, 0x8, R24 ;  /* 0x000000080d187825 */ /* 0x004fca00078e0218 */
[----:B------:R1:W3:Y:S01]  /*1780*/  LDG.E.64 R18, desc[UR16][R24.64] ;  /* 0x0000001018127981 */ /* 0x0002e2000c1e1b00 */
[----:B------:R-:W-:-:S04]  /*1790*/  IADD3 R11, P2, PT, R6, R9, RZ ;  /* 0x00000009060b7210 */ /* 0x000fc80007f5e0ff */
[----:B------:R-:W-:Y:S02]  /*17a0*/  IADD3.X R12, PT, PT, RZ, RZ, RZ, P2, !PT ;  /* 0x000000ffff0c7210 */ /* 0x000fe400017fe4ff */
[----:B0-----:R-:W-:Y:S01]  /*17b0*/  LEA R10, P2, R11, UR18, 0x3 ;  /* 0x000000120b0a7c11 */ /* 0x001fe2000f8418ff */
[----:B------:R-:W-:-:S03]  /*17c0*/  IMAD.WIDE R28, R8, 0x8, R24 ;  /* 0x00000008081c7825 */ /* 0x000fc600078e0218 */
[----:B------:R-:W-:Y:S02]  /*17d0*/  LEA.HI.X R11, R11, UR19, R12, 0x3, P2 ;  /* 0x000000130b0b7c11 */ /* 0x000fe400090f1c0c */
[----:B------:R-:W2:Y:S01]  /*17e0*/  LDG.E.64 R14, desc[UR16][R28.64] ;  /* 0x000000101c0e7981 */ /* 0x000ea2000c1e1b00 */
[----:B------:R-:W-:-:S03]  /*17f0*/  IMAD.WIDE R16, R8, 0x8, R28 ;  /* 0x0000000808107825 */ /* 0x000fc600078e021c */
[----:B------:R-:W2:Y:S01]  /*1800*/  LDG.E.64 R12, desc[UR16][R10.64+0x8] ;  /* 0x000008100a0c7981 */ /* 0x000ea2000c1e1b00 */
[----:B-1----:R-:W-:-:S03]  /*1810*/  IMAD.WIDE R24, R8, 0x8, R16 ;  /* 0x0000000808187825 */ /* 0x002fc600078e0210 */
[----:B------:R-:W4:Y:S04]  /*1820*/  LDG.E.64 R26, desc[UR16][R10.64+0x18] ;  /* 0x000018100a1a7981 */ /* 0x000f28000c1e1b00 */
        /* <DEDUP_REMOVED lines=8> */
.L_x_22:
[----:B------:R-:W-:Y:S05]  /*18b0*/  BRA.U !UP3, `(.L_x_18) ;  /* 0x000000010b787547 */ /* 0x000fea000b800000 */
[----:B------:R-:W-:Y:S02]  /*18c0*/  ISETP.NE.AND P2, PT, RZ, UR12, PT ;  /* 0x0000000cff007c0c */ /* 0x000fe4000bf45270 */
[----:B------:R-:W-:-:S11]  /*18d0*/  ISETP.NE.AND P6, PT, RZ, UR6, PT ;  /* 0x00000006ff007c0c */ /* 0x000fd6000bfc5270 */
[----:B------:R-:W1:Y:S01]  /*18e0*/  @P2 LDC.64 R16, c[0x0][0x398] ;  /* 0x0000e600ff102b82 */ /* 0x000e620000000a00 */
[CC--:B------:R-:W-:Y:S01]  /*18f0*/  @P2 IADD3 R21, PT, PT, R6.reuse, R9.reuse, RZ ;  /* 0x0000000906152210 */ /* 0x0c0fe20007ffe0ff */
[C---:B------:R-:W-:Y:S01]  /*1900*/  @P2 IMAD R27, R9.reuse, R8, R7 ;  /* 0x00000008091b2224 */ /* 0x040fe200078e0207 */
[----:B0-----:R-:W-:Y:S02]  /*1910*/  @P2 IADD3 R18, P4, PT, R6, R9, RZ ;  /* 0x0000000906122210 */ /* 0x001fe40007f9e0ff */
[----:B------:R-:W-:Y:S02]  /*1920*/  @P2 IADD3 R9, PT, PT, R9, 0x2, RZ ;  /* 0x0000000209092810 */ /* 0x000fe40007ffe0ff */
[----:B------:R-:W-:Y:S01]  /*1930*/  @P2 IADD3.X R19, PT, PT, RZ, RZ, RZ, P4, !PT ;  /* 0x000000ffff132210 */ /* 0x000fe200027fe4ff */
[----:B------:R-:W0:Y:S08]  /*1940*/  @P2 LDC.64 R14, c[0x0][0x398] ;  /* 0x0000e600ff0e2b82 */ /* 0x000e300000000a00 */
[----:B------:R-:W2:Y:S08]  /*1950*/  @P2 LDC.64 R24, c[0x0][0x3a0] ;  /* 0x0000e800ff182b82 */ /* 0x000eb00000000a00 */
[----:B------:R-:W3:Y:S01]  /*1960*/  @P6 LDC.64 R10, c[0x0][0x398] ;  /* 0x0000e600ff0a6b82 */ /* 0x000ee20000000a00 */
[----:B-1----:R-:W-:-:S06]  /*1970*/  @P2 IMAD.WIDE.U32 R16, R21, 0x8, R16 ;  /* 0x0000000815102825 */ /* 0x002fcc00078e0010 */
[----:B------:R-:W4:Y:S01]  /*1980*/  @P2 LDG.E.64 R16, desc[UR16][R16.64] ;  /* 0x0000001010102981 */ /* 0x000f22000c1e1b00 */
[----:B------:R-:W1:Y:S01]  /*1990*/  @P6 LDC.64 R12, c[0x0][0x3a0] ;  /* 0x0000e800ff0c6b82 */ /* 0x000e620000000a00 */
[----:B0-----:R-:W-:-:S04]  /*19a0*/  @P2 LEA R14, P5, R18, R14, 0x3 ;  /* 0x0000000e120e2211 */ /* 0x001fc800078a18ff */
[----:B------:R-:W-:Y:S01]  /*19b0*/  @P2 LEA.HI.X R15, R18, R15, R19, 0x3, P5 ;  /* 0x0000000f120f2211 */ /* 0x000fe200028f1c13 */
[----:B--2---:R-:W-:-:S05]  /*19c0*/  @P2 IMAD.WIDE R24, R27, 0x8, R24 ;  /* 0x000000081b182825 */ /* 0x004fca00078e0218 */
[----:B------:R-:W2:Y:S04]  /*19d0*/  @P2 LDG.E.64 R14, desc[UR16][R14.64+0x8] ;  /* 0x000008100e0e2981 */ /* 0x000ea8000c1e1b00 */
[----:B------:R-:W4:Y:S01]  /*19e0*/  @P2 LDG.E.64 R18, desc[UR16][R24.64] ;  /* 0x0000001018122981 */ /* 0x000f22000c1e1b00 */
[----:B------:R-:W-:Y:S01]  /*19f0*/  @P2 IMAD.WIDE R20, R8, 0x8, R24 ;  /* 0x0000000808142825 */ /* 0x000fe200078e0218 */
[----:B------:R-:W-:-:S03]  /*1a00*/  @P6 IADD3 R27, PT, PT, R6, R9, RZ ;  /* 0x00000009061b6210 */ /* 0x000fc60007ffe0ff */
[----:B------:R-:W-:Y:S02]  /*1a10*/  @P6 IMAD R9, R9, R8, R7 ;  /* 0x0000000809096224 */ /* 0x000fe400078e0207 */
[----:B------:R-:W2:Y:S01]  /*1a20*/  @P2 LDG.E.64 R20, desc[UR16][R20.64] ;  /* 0x0000001014142981 */ /* 0x000ea2000c1e1b00 */
[----:B---3--:R-:W-:-:S04]  /*1a30*/  @P6 IMAD.WIDE.U32 R10, R27, 0x8, R10 ;  /* 0x000000081b0a6825 */ /* 0x008fc800078e000a */
[----:B-1----:R-:W-:Y:S02]  /*1a40*/  @P6 IMAD.WIDE R12, R9, 0x8, R12 ;  /* 0x00000008090c6825 */ /* 0x002fe400078e020c */
[----:B------:R-:W3:Y:S04]  /*1a50*/  @P6 LDG.E.64 R10, desc[UR16][R10.64] ;  /* 0x000000100a0a6981 */ /* 0x000ee8000c1e1b00 */
[----:B------:R-:W3:Y:S01]  /*1a60*/  @P6 LDG.E.64 R12, desc[UR16][R12.64] ;  /* 0x000000100c0c6981 */ /* 0x000ee2000c1e1b00 */
[----:B----4-:R-:W-:-:S08]  /*1a70*/  @P2 DFMA R16, R16, R18, R22 ;  /* 0x000000121010222b */ /* 0x010fd00000000016 */
[----:B--2---:R-:W-:-:S08]  /*1a80*/  @P2 DFMA R22, R14, R20, R16 ;  /* 0x000000140e16222b */ /* 0x004fd00000000010 */
[----:B---3--:R-:W-:-:S11]  /*1a90*/  @P6 DFMA R22, R10, R12, R22 ;  /* 0x0000000c0a16622b */ /* 0x008fd60000000016 */
.L_x_18:
[----:B0-----:R-:W0:Y:S01]  /*1aa0*/  LDC.64 R10, c[0x0][0x3a8] ;  /* 0x0000ea00ff0a7b82 */ /* 0x001e220000000a00 */
[----:B------:R-:W-:Y:S01]  /*1ab0*/  IMAD R9, R4, R8, R7 ;  /* 0x0000000804097224 */ /* 0x000fe200078e0207 */
[----:B------:R-:W-:Y:S05]  /*1ac0*/  @!P3 BREAK.RELIABLE B1 ;  /* 0x000000000001b942 */ /* 0x000fea0003800100 */
[----:B0-----:R-:W-:-:S05]  /*1ad0*/  IMAD.WIDE R10, R9, 0x8, R10 ;  /* 0x00000008090a7825 */ /* 0x001fca00078e020a */
[----:B------:R0:W-:Y:S01]  /*1ae0*/  STG.E.64 desc[UR16][R10.64], R22 ;  /* 0x000000160a007986 */ /* 0x0001e2000c101b10 */
[----:B------:R-:W-:Y:S05]  /*1af0*/  @!P3 BRA `(.L_x_17) ;  /* 0x000000080038b947 */ /* 0x000fea0003800000 */
.L_x_16:
[----:B------:R-:W-:Y:S05]  /*1b00*/  BSYNC.RELIABLE B1 ;  /* 0x0000000000017941 */ /* 0x000fea0003800100 */
.L_x_14:
[----:B01----:R-:W0:Y:S01]  /*1b10*/  LDC R22, c[0x0][0x388] ;  /* 0x0000e200ff167b82 */ /* 0x003e220000000800 */
[----:B------:R-:W-:Y:S02]  /*1b20*/  CS2R R10, SRZ ;  /* 0x00000000000a7805 */ /* 0x000fe4000001ff00 */
[----:B0-----:R-:W-:-:S13]  /*1b30*/  ISETP.GT.AND P2, PT, R22, RZ, PT ;  /* 0x000000ff1600720c */ /* 0x001fda0003f44270 */
[----:B------:R-:W-:Y:S05]  /*1b40*/  @!P2 BRA `(.L_x_23) ;  /* 0x000000080014a947 */ /* 0x000fea0003800000 */
[----:B------:R-:W-:Y:S01]  /*1b50*/  UISETP.GE.U32.AND UP2, UPT, UR8, 0x7, UPT ;  /* 0x000000070800788c */ /* 0x000fe2000bf46070 */
[----:B------:R-:W-:Y:S01]  /*1b60*/  HFMA2 R9, -RZ, RZ, 0, 0 ;  /* 0x00000000ff097431 */ /* 0x000fe200000001ff */
[----:B------:R-:W-:-:S07]  /*1b70*/  MOV R23, RZ ;  /* 0x000000ff00177202 */ /* 0x000fce0000000f00 */
[----:B------:R-:W-:Y:S05]  /*1b80*/  BRA.U !UP2, `(.L_x_24) ;  /* 0x000000010af47547 */ /* 0x000fea000b800000 */
[----:B------:R-:W-:Y:S01]  /*1b90*/  BSSY.RECONVERGENT B1, `(.L_x_25) ;  /* 0x000003b000017945 */ /* 0x000fe20003800200 */
[----:B------:R-:W-:Y:S02]  /*1ba0*/  MOV R23, RZ ;  /* 0x000000ff00177202 */ /* 0x000fe40000000f00 */
[----:B------:R-:W-:-:S07]  /*1bb0*/  MOV R28, RZ ;  /* 0x000000ff001c7202 */ /* 0x000fce0000000f00 */
.L_x_26:
[----:B0-----:R-:W0:Y:S01]  /*1bc0*/  LDC.64 R20, c[0x0][0x398] ;  /* 0x0000e600ff147b82 */ /* 0x001e220000000a00 */
[----:B------:R-:W-:Y:S02]  /*1bd0*/  IMAD R9, R5, R22, R28 ;  /* 0x0000001605097224 */ /* 0x000fe400078e021c */
[----:B------:R-:W-:-:S05]  /*1be0*/  IMAD R11, R28, R8, R7 ;  /* 0x000000081c0b7224 */ /* 0x000fca00078e0207 */
[----:B-1----:R-:W1:Y:S01]  /*1bf0*/  LDC.64 R12, c[0x0][0x3a0] ;  /* 0x0000e800ff0c7b82 */ /* 0x002e620000000a00 */
[----:B0-----:R-:W-:-:S05]  /*1c00*/  IMAD.WIDE R20, R9, 0x8, R20 ;  /* 0x0000000809147825 */ /* 0x001fca00078e0214 */
[----:B------:R-:W2:Y:S01]  /*1c10*/  LDG.E.64 R18, desc[UR16][R20.64] ;  /* 0x0000001014127981 */ /* 0x000ea2000c1e1b00 */
[----:B-1----:R-:W-:-:S03]  /*1c20*/  IMAD.WIDE R12, R11, 0x8, R12 ;  /* 0x000000080b0c7825 */ /* 0x002fc600078e020c */
[----:B------:R-:W3:Y:S04]  /*1c30*/  LDG.E.64 R14, desc[UR16][R20.64+0x8] ;  /* 0x00000810140e7981 */ /* 0x000ee8000c1e1b00 */
[----:B------:R0:W2:Y:S02]  /*1c40*/  LDG.E.64 R10, desc[UR16][R12.64] ;  /* 0x000000100c0a7981 */ /* 0x0000a4000c1e1b00 */
[----:B0-----:R-:W-:-:S05]  /*1c50*/  IMAD.WIDE R12, R8, 0x8, R12 ;  /* 0x00000008080c7825 */ /* 0x001fca00078e020c */
[----:B------:R-:W3:Y:S01]  /*1c60*/  LDG.E.64 R16, desc[UR16][R12.64] ;  /* 0x000000100c107981 */ /* 0x000ee2000c1e1b00 */
[----:B------:R-:W2:Y:S01]  /*1c70*/  F2F.F64.F32 R24, R23 ;  /* 0x0000001700187310 */ /* 0x000ea20000201800 */
[C---:B------:R-:W-:Y:S01]  /*1c80*/  IMAD.WIDE R26, R8.reuse, 0x8, R12 ;  /* 0x00000008081a7825 */ /* 0x040fe200078e020c */
[----:B--2---:R-:W-:Y:S01]  /*1c90*/  DFMA R24, R18, R10, R24 ;  /* 0x0000000a1218722b */ /* 0x004fe20000000018 */
[----:B------:R-:W2:Y:S04]  /*1ca0*/  LDG.E.64 R18, desc[UR16][R20.64+0x10] ;  /* 0x0000101014127981 */ /* 0x000ea8000c1e1b00 */
[----:B------:R0:W2:Y:S01]  /*1cb0*/  LDG.E.64 R10, desc[UR16][R26.64] ;  /* 0x000000101a0a7981 */ /* 0x0000a2000c1e1b00 */
[----:B------:R-:W1:Y:S08]  /*1cc0*/  F2F.F32.F64 R9, R24 ;  /* 0x0000001800097310 */ /* 0x000e700000301000 */
[----:B-1----:R-:W3:Y:S01]  /*1cd0*/  F2F.F64.F32 R24, R9 ;  /* 0x0000000900187310 */ /* 0x002ee20000201800 */
[----:B0-----:R-:W-:-:S05]  /*1ce0*/  IMAD.WIDE R26, R8, 0x8, R26 ;  /* 0x00000008081a7825 */ /* 0x001fca00078e021a */
[----:B------:R2:W4:Y:S01]  /*1cf0*/  LDG.E.64 R12, desc[UR16][R26.64] ;  /* 0x000000101a0c7981 */ /* 0x000522000c1e1b00 */
[----:B---3--:R-:W-:-:S03]  /*1d00*/  DFMA R16, R14, R16, R24 ;  /* 0x000000100e10722b */ /* 0x008fc60000000018 */
[----:B------:R-:W4:Y:S03]  /*1d10*/  LDG.E.64 R14, desc[UR16][R20.64+0x18] ;  /* 0x00001810140e7981 */ /* 0x000f26000c1e1b00 */
[----:B------:R-:W0:Y:S01]  /*1d20*/  F2F.F32.F64 R23, R16 ;  /* 0x0000001000177310 */ /* 0x000e220000301000 */
[----:B------:R-:W-:-:S07]  /*1d30*/  IMAD.WIDE R24, R8, 0x8, R26 ;  /* 0x0000000808187825 */ /* 0x000fce00078e021a */
[----:B0-----:R-:W2:Y:S02]  /*1d40*/  F2F.F64.F32 R16, R23 ;  /* 0x0000001700107310 */ /* 0x001ea40000201800 */
[----:B--2---:R-:W-:Y:S01]  /*1d50*/  DFMA R26, R18, R10, R16 ;  /* 0x0000000a121a722b */ /* 0x004fe20000000010 */
[----:B------:R-:W2:Y:S04]  /*1d60*/  LDG.E.64 R16, desc[UR16][R20.64+0x20] ;  /* 0x0000201014107981 */ /* 0x000ea8000c1e1b00 */
[----:B------:R0:W2:Y:S01]  /*1d70*/  LDG.E.64 R10, desc[UR16][R24.64] ;  /* 0x00000010180a7981 */ /* 0x0000a2000c1e1b00 */
[----:B------:R-:W1:Y:S08]  /*1d80*/  F2F.F32.F64 R9, R26 ;  /* 0x0000001a00097310 */ /* 0x000e700000301000 */
[----:B-1----:R-:W4:Y:S01]  /*1d90*/  F2F.F64.F32 R18, R9 ;  /* 0x0000000900127310 */ /* 0x002f220000201800 */
[C---:B0-----:R-:W-:Y:S01]  /*1da0*/  IMAD.WIDE R24, R8.reuse, 0x8, R24 ;  /* 0x0000000808187825 */ /* 0x041fe200078e0218 */
[----:B----4-:R-:W-:Y:S01]  /*1db0*/  DFMA R18, R14, R12, R18 ;  /* 0x0000000c0e12722b */ /* 0x010fe20000000012 */
[----:B------:R-:W3:Y:S04]  /*1dc0*/  LDG.E.64 R14, desc[UR16][R20.64+0x28] ;  /* 0x00002810140e7981 */ /* 0x000ee8000c1e1b00 */
[----:B------:R-:W3:Y:S01]  /*1dd0*/  LDG.E.64 R12, desc[UR16][R24.64] ;  /* 0x00000010180c7981 */ /* 0x000ee2000c1e1b00 */
[----:B------:R-:W0:Y:S01]  /*1de0*/  F2F.F32.F64 R23, R18 ;  /* 0x0000001200177310 */ /* 0x000e220000301000 */
[----:B------:R-:W-:-:S02]  /*1df0*/  IMAD.WIDE R26, R8, 0x8, R24 ;  /* 0x00000008081a7825 */ /* 0x000fc400078e0218 */
[----:B------:R-:W4:Y:S05]  /*1e00*/  LDG.E.64 R24, desc[UR16][R20.64+0x38] ;  /* 0x0000381014187981 */ /* 0x000f2a000c1e1b00 */
[----:B0-----:R-:W2:Y:S02]  /*1e10*/  F2F.F64.F32 R18, R23 ;  /* 0x0000001700127310 */ /* 0x001ea40000201800 */
[----:B--2---:R-:W-:Y:S01]  /*1e20*/  DFMA R18, R16, R10, R18 ;  /* 0x0000000a1012722b */ /* 0x004fe20000000012 */
[----:B------:R-:W2:Y:S04]  /*1e30*/  LDG.E.64 R16, desc[UR16][R20.64+0x30] ;  /* 0x0000301014107981 */ /* 0x000ea8000c1e1b00 */
[----:B------:R0:W2:Y:S02]  /*1e40*/  LDG.E.64 R10, desc[UR16][R26.64] ;  /* 0x000000101a0a7981 */ /* 0x0000a4000c1e1b00 */
[----:B0-----:R-:W-:-:S06]  /*1e50*/  IMAD.WIDE R26, R8, 0x8, R26 ;  /* 0x00000008081a7825 */ /* 0x001fcc00078e021a */
[----:B------:R-:W4:Y:S01]  /*1e60*/  LDG.E.64 R26, desc[UR16][R26.64] ;  /* 0x000000101a1a7981 */ /* 0x000f22000c1e1b00 */
[----:B------:R-:W0:Y:S08]  /*1e70*/  F2F.F32.F64 R9, R18 ;  /* 0x0000001200097310 */ /* 0x000e300000301000 */
[----:B0-----:R-:W3:Y:S02]  /*1e80*/  F2F.F64.F32 R18, R9 ;  /* 0x0000000900127310 */ /* 0x001ee40000201800 */
[----:B---3--:R-:W-:-:S10]  /*1e90*/  DFMA R14, R14, R12, R18 ;  /* 0x0000000c0e0e722b */ /* 0x008fd40000000012 */
[----:B------:R-:W0:Y:S08]  /*1ea0*/  F2F.F32.F64 R14, R14 ;  /* 0x0000000e000e7310 */ /* 0x000e300000301000 */
[----:B0-----:R-:W2:Y:S01]  /*1eb0*/  F2F.F64.F32 R12, R14 ;  /* 0x0000000e000c7310 */ /* 0x001ea20000201800 */
[----:B------:R-:W-:-:S04]  /*1ec0*/  IADD3 R28, PT, PT, R28, 0x8, RZ ;  /* 0x000000081c1c7810 */ /* 0x000fc80007ffe0ff */
[----:B------:R-:W-:Y:S01]  /*1ed0*/  ISETP.NE.AND P2, PT, R28, R3, PT ;  /* 0x000000031c00720c */ /* 0x000fe20003f45270 */
[----:B--2---:R-:W-:-:S10]  /*1ee0*/  DFMA R10, R16, R10, R12 ;  /* 0x0000000a100a722b */ /* 0x004fd4000000000c */
[----:B------:R-:W0:Y:S08]  /*1ef0*/  F2F.F32.F64 R10, R10 ;  /* 0x0000000a000a7310 */ /* 0x000e300000301000 */
[----:B0-----:R-:W4:Y:S02]  /*1f00*/  F2F.F64.F32 R12, R10 ;  /* 0x0000000a000c7310 */ /* 0x001f240000201800 */
[----:B----4-:R-:W-:-:S06]  /*1f10*/  DFMA R12, R24, R26, R12 ;  /* 0x0000001a180c722b */ /* 0x010fcc000000000c */
[----:B------:R0:W1:Y:S01]  /*1f20*/  F2F.F32.F64 R23, R12 ;  /* 0x0000000c00177310 */ /* 0x0000620000301000 */
[----:B------:R-:W-:Y:S05]  /*1f30*/  @P2 BRA `(.L_x_26) ;  /* 0xfffffffc00202947 */ /* 0x000fea000383ffff */
[----:B------:R-:W-:Y:S05]  /*1f40*/  BSYNC.RECONVERGENT B1 ;  /* 0x0000000000017941 */ /* 0x000fea0003800200 */
.L_x_25:
[----:B------:R-:W-:-:S07]  /*1f50*/  MOV R9, R3 ;  /* 0x0000000300097202 */ /* 0x000fce0000000f00 */
.L_x_24:
[----:B------:R-:W-:-:S09]  /*1f60*/  UISETP.NE.AND UP2, UPT, UR9, URZ, UPT ;  /* 0x000000ff0900728c */ /* 0x000fd2000bf45270 */
[----:B------:R-:W-:Y:S05]  /*1f70*/  BRA.U !UP2, `(.L_x_27) ;  /* 0x000000050a047547 */ /* 0x000fea000b800000 */
[----:B------:R-:W-:Y:S02]  /*1f80*/  UISETP.GE.U32.AND UP2, UPT, UR10, 0x3, UPT ;  /* 0x000000030a00788c */ /* 0x000fe4000bf46070 */
[----:B------:R-:W-:-:S07]  /*1f90*/  UISETP.NE.AND UP3, UPT, UR11, URZ, UPT ;  /* 0x000000ff0b00728c */ /* 0x000fce000bf65270 */
[----:B------:R-:W-:Y:S05]  /*1fa0*/  BRA.U !UP2, `(.L_x_28) ;  /* 0x000000010a787547 */ /* 0x000fea000b800000 */
[----:B------:R-:W2:Y:S01]  /*1fb0*/  LDC.64 R20, c[0x0][0x398] ;  /* 0x0000e600ff147b82 */ /* 0x000ea20000000a00 */
[----:B------:R-:W-:Y:S02]  /*1fc0*/  IMAD R11, R5, R22, R9 ;  /* 0x00000016050b7224 */ /* 0x000fe400078e0209 */
[----:B------:R-:W-:-:S05]  /*1fd0*/  IMAD R15, R9, R8, R7 ;  /* 0x00000008090f7224 */ /* 0x000fca00078e0207 */
[----:B0-----:R-:W0:Y:S01]  /*1fe0*/  LDC.64 R12, c[0x0][0x3a0] ;  /* 0x0000e800ff0c7b82 */ /* 0x001e220000000a00 */
[----:B--2---:R-:W-:-:S05]  /*1ff0*/  IMAD.WIDE R20, R11, 0x8, R20 ;  /* 0x000000080b147825 */ /* 0x004fca00078e0214 */
[----:B------:R-:W2:Y:S01]  /*2000*/  LDG.E.64 R18, desc[UR16][R20.64] ;  /* 0x0000001014127981 */ /* 0x000ea2000c1e1b00 */
[----:B0-----:R-:W-:-:S05]  /*2010*/  IMAD.WIDE R12, R15, 0x8, R12 ;  /* 0x000000080f0c7825 */ /* 0x001fca00078e020c */
[----:B------:R-:W2:Y:S01]  /*2020*/  LDG.E.64 R16, desc[UR16][R12.64] ;  /* 0x000000100c107981 */ /* 0x000ea2000c1e1b00 */
[----:B------:R-:W-:-:S05]  /*2030*/  IMAD.WIDE R10, R8, 0x8, R12 ;  /* 0x00000008080a7825 */ /* 0x000fca00078e020c */
[----:B------:R-:W3:Y:S04]  /*2040*/  LDG.E.64 R14, desc[UR16][R10.64] ;  /* 0x000000100a0e7981 */ /* 0x000ee8000c1e1b00 */
[----:B------:R-:W3:Y:S01]  /*2050*/  LDG.E.64 R12, desc[UR16][R20.64+0x8] ;  /* 0x00000810140c7981 */ /* 0x000ee2000c1e1b00 */
[----:B-1----:R-:W2:Y:S01]  /*2060*/  F2F.F64.F32 R24, R23 ;  /* 0x0000001700187310 */ /* 0x002ea20000201800 */
[C---:B------:R-:W-:Y:S02]  /*2070*/  IMAD.WIDE R26, R8.reuse, 0x8, R10 ;  /* 0x00000008081a7825 */ /* 0x040fe400078e020a */
[----:B------:R-:W4:Y:S02]  /*2080*/  LDG.E.64 R10, desc[UR16][R20.64+0x18] ;  /* 0x00001810140a7981 */ /* 0x000f24000c1e1b00 */
[----:B------:R-:W-:-:S06]  /*2090*/  IMAD.WIDE R28, R8, 0x8, R26 ;  /* 0x00000008081c7825 */ /* 0x000fcc00078e021a */
[----:B------:R-:W4:Y:S01]  /*20a0*/  LDG.E.64 R28, desc[UR16][R28.64] ;  /* 0x000000101c1c7981 */ /* 0x000f22000c1e1b00 */
[----:B--2---:R-:W-:-:S03]  /*20b0*/  DFMA R24, R18, R16, R24 ;  /* 0x000000101218722b */ /* 0x004fc60000000018 */
[----:B------:R-:W2:Y:S04]  /*20c0*/  LDG.E.64 R18, desc[UR16][R20.64+0x10] ;  /* 0x0000101014127981 */ /* 0x000ea8000c1e1b00 */
[----:B------:R-:W2:Y:S03]  /*20d0*/  LDG.E.64 R16, desc[UR16][R26.64] ;  /* 0x000000101a107981 */ /* 0x000ea6000c1e1b00 */
[----:B------:R-:W0:Y:S08]  /*20e0*/  F2F.F32.F64 R24, R24 ;  /* 0x0000001800187310 */ /* 0x000e300000301000 */
[----:B0-----:R-:W3:Y:S02]  /*20f0*/  F2F.F64.F32 R24, R24 ;  /* 0x0000001800187310 */ /* 0x001ee40000201800 */
[----:B---3--:R-:W-:-:S10]  /*2100*/  DFMA R14, R12, R14, R24 ;  /* 0x0000000e0c0e722b */ /* 0x008fd40000000018 */
[----:B------:R-:W0:Y:S08]  /*2110*/  F2F.F32.F64 R14, R14 ;  /* 0x0000000e000e7310 */ /* 0x000e300000301000 */
[----:B0-----:R-:W2:Y:S01]  /*2120*/  F2F.F64.F32 R12, R14 ;  /* 0x0000000e000c7310 */ /* 0x001ea20000201800 */
[----:B------:R-:W-:Y:S01]  /*2130*/  IADD3 R9, PT, PT, R9, 0x4, RZ ;  /* 0x0000000409097810 */ /* 0x000fe20007ffe0ff */
[----:B--2---:R-:W-:-:S10]  /*2140*/  DFMA R12, R18, R16, R12 ;  /* 0x00000010120c722b */ /* 0x004fd4000000000c */
[----:B------:R-:W0:Y:S08]  /*2150*/  F2F.F32.F64 R12, R12 ;  /* 0x0000000c000c7310 */ /* 0x000e300000301000 */
[----:B0-----:R-:W4:Y:S02]  /*2160*/  F2F.F64.F32 R16, R12 ;  /* 0x0000000c00107310 */ /* 0x001f240000201800 */
[----:B----4-:R-:W-:-:S06]  /*2170*/  DFMA R10, R10, R28, R16 ;  /* 0x0000001c0a0a722b */ /* 0x010fcc0000000010 */
[----:B------:R2:W3:Y:S05]  /*2180*/  F2F.F32.F64 R23, R10 ;  /* 0x0000000a00177310 */ /* 0x0004ea0000301000 */
.L_x_28:
[----:B------:R-:W-:Y:S05]  /*2190*/  BRA.U !UP3, `(.L_x_27) ;  /* 0x000000010b7c7547 */ /* 0x000fea000b800000 */
[----:B------:R-:W-:-:S13]  /*21a0*/  ISETP.NE.AND P2, PT, RZ, UR12, PT ;  /* 0x0000000cff007c0c */ /* 0x000fda000bf45270 */
[----:B------:R-:W4:Y:S01]  /*21b0*/  @P2 LDC.64 R26, c[0x0][0x398] ;  /* 0x0000e600ff1a2b82 */ /* 0x000f220000000a00 */
[----:B--2---:R-:W-:Y:S02]  /*21c0*/  @P2 IMAD R11, R5, R22, R9 ;  /* 0x00000016050b2224 */ /* 0x004fe400078e0209 */
[----:B0-----:R-:W-:-:S05]  /*21d0*/  @P2 IMAD R13, R9, R8, R7 ;  /* 0x00000008090d2224 */ /* 0x001fca00078e0207 */
[----:B------:R-:W0:Y:S01]  /*21e0*/  @P2 LDC.64 R28, c[0x0][0x3a0] ;  /* 0x0000e800ff1c2b82 */ /* 0x000e220000000a00 */
[----:B----4-:R-:W-:-:S05]  /*21f0*/  @P2 IMAD.WIDE R26, R11, 0x8, R26 ;  /* 0x000000080b1a2825 */ /* 0x010fca00078e021a */
[----:B------:R-:W2:Y:S01]  /*2200*/  @P2 LDG.E.64 R10, desc[UR16][R26.64] ;  /* 0x000000101a0a2981 */ /* 0x000ea2000c1e1b00 */
[----:B0-----:R-:W-:Y:S01]  /*2210*/  @P2 IMAD.WIDE R28, R13, 0x8, R28 ;  /* 0x000000080d1c2825 */ /* 0x001fe200078e021c */
[----:B------:R-:W-:Y:S02]  /*2220*/  ISETP.NE.AND P4, PT, RZ, UR6, PT ;  /* 0x00000006ff007c0c */ /* 0x000fe4000bf85270 */
[----:B------:R-:W4:Y:S04]  /*2230*/  @P2 LDG.E.64 R14, desc[UR16][R26.64+0x8] ;  /* 0x000008101a0e2981 */ /* 0x000f28000c1e1b00 */
[----:B------:R-:W2:Y:S01]  /*2240*/  @P2 LDG.E.64 R12, desc[UR16][R28.64] ;  /* 0x000000101c0c2981 */ /* 0x000ea2000c1e1b00 */
[----:B------:R-:W-:-:S06]  /*2250*/  @P2 IMAD.WIDE R16, R8, 0x8, R28 ;  /* 0x0000000808102825 */ /* 0x000fcc00078e021c */
[----:B------:R-:W4:Y:S01]  /*2260*/  @P2 LDG.E.64 R16, desc[UR16][R16.64] ;  /* 0x0000001010102981 */ /* 0x000f22000c1e1b00 */
[----:B------:R-:W0:Y:S08]  /*2270*/  @P4 LDC.64 R18, c[0x0][0x398] ;  /* 0x0000e600ff124b82 */ /* 0x000e300000000a00 */
[----:B------:R-:W5:Y:S01]  /*2280*/  @P4 LDC.64 R20, c[0x0][0x3a0] ;  /* 0x0000e800ff144b82 */ /* 0x000f620000000a00 */
[----:B------:R-:W-:-:S05]  /*2290*/  @P2 IADD3 R9, PT, PT, R9, 0x2, RZ ;  /* 0x0000000209092810 */ /* 0x000fca0007ffe0ff */
[----:B------:R-:W-:Y:S02]  /*22a0*/  @P4 IMAD R25, R5, R22, R9 ;  /* 0x0000001605194224 */ /* 0x000fe400078e0209 */
[----:B------:R-:W-:Y:S02]  /*22b0*/  @P4 IMAD R9, R9, R8, R7 ;  /* 0x0000000809094224 */ /* 0x000fe400078e0207 */
[----:B0-----:R-:W-:-:S06]  /*22c0*/  @P4 IMAD.WIDE R24, R25, 0x8, R18 ;  /* 0x0000000819184825 */ /* 0x001fcc00078e0212 */
[----:B------:R-:W4:Y:S01]  /*22d0*/  @P4 LDG.E.64 R24, desc[UR16][R24.64] ;  /* 0x0000001018184981 */ /* 0x000f22000c1e1b00 */
[----:B-----5:R-:W-:-:S06]  /*22e0*/  @P4 IMAD.WIDE R20, R9, 0x8, R20 ;  /* 0x0000000809144825 */ /* 0x020fcc00078e0214 */
[----:B------:R-:W5:Y:S01]  /*22f0*/  @P4 LDG.E.64 R20, desc[UR16][R20.64] ;  /* 0x0000001014144981 */ /* 0x000f62000c1e1b00 */
[----:B-1-3--:R-:W2:Y:S02]  /*2300*/  @P2 F2F.F64.F32 R18, R23 ;  /* 0x0000001700122310 */ /* 0x00aea40000201800 */
[----:B--2---:R-:W-:-:S10]  /*2310*/  @P2 DFMA R12, R10, R12, R18 ;  /* 0x0000000c0a0c222b */ /* 0x004fd40000000012 */
[----:B------:R-:W0:Y:S08]  /*2320*/  @P2 F2F.F32.F64 R12, R12 ;  /* 0x0000000c000c2310 */ /* 0x000e300000301000 */
[----:B0-----:R-:W4:Y:S02]  /*2330*/  @P2 F2F.F64.F32 R10, R12 ;  /* 0x0000000c000a2310 */ /* 0x001f240000201800 */
[----:B----4-:R-:W-:-:S06]  /*2340*/  @P2 DFMA R14, R14, R16, R10 ;  /* 0x000000100e0e222b */ /* 0x010fcc000000000a */
[----:B------:R-:W0:Y:S08]  /*2350*/  @P2 F2F.F32.F64 R23, R14 ;  /* 0x0000000e00172310 */ /* 0x000e300000301000 */
[----:B0-----:R-:W5:Y:S02]  /*2360*/  @P4 F2F.F64.F32 R10, R23 ;  /* 0x00000017000a4310 */ /* 0x001f640000201800 */
[----:B-----5:R-:W-:-:S06]  /*2370*/  @P4 DFMA R10, R24, R20, R10 ;  /* 0x00000014180a422b */ /* 0x020fcc000000000a */
[----:B------:R4:W0:Y:S05]  /*2380*/  @P4 F2F.F32.F64 R23, R10 ;  /* 0x0000000a00174310 */ /* 0x00082a0000301000 */
.L_x_27:
[----:B01234-:R0:W1:Y:S02]  /*2390*/  F2F.F64.F32 R10, R23 ;  /* 0x00000017000a7310 */ /* 0x01f0640000201800 */
.L_x_23:
[----:B------:R-:W2:Y:S01]  /*23a0*/  LDC.64 R12, c[0x0][0x3a8] ;  /* 0x0000ea00ff0c7b82 */ /* 0x000ea20000000a00 */
[----:B------:R-:W-:-:S04]  /*23b0*/  IMAD R9, R5, R8, R7 ;  /* 0x0000000805097224 */ /* 0x000fc800078e0207 */
[----:B--2---:R-:W-:-:S05]  /*23c0*/  IMAD.WIDE R8, R9, 0x8, R12 ;  /* 0x0000000809087825 */ /* 0x004fca00078e020c */
[----:B-1----:R2:W-:Y:S02]  /*23d0*/  STG.E.64 desc[UR16][R8.64], R10 ;  /* 0x0000000a08007986 */ /* 0x0025e4000c101b10 */
.L_x_17:
[----:B------:R-:W-:Y:S05]  /*23e0*/  BSYNC.RECONVERGENT B0 ;  /* 0x0000000000007941 */ /* 0x000fea0003800200 */
.L_x_13:
[----:B------:R-:W-:Y:S05]  /*23f0*/  BRA.U UP1, `(.L_x_29) ;  /* 0xffffffdd01c07547 */ /* 0x000fea000b83ffff */
[----:B------:R-:W-:Y:S05]  /*2400*/  BRA.U UP0, `(.L_x_30) ;  /* 0xffffffdd00987547 */ /* 0x000fea000b83ffff */
[----:B------:R-:W-:Y:S05]  /*2410*/  EXIT ;  /* 0x000000000000794d */ /* 0x000fea0003800000 */
.L_x_31:
[----:B------:R-:W-:-:S00]  /*2420*/  BRA `(.L_x_31) ;  /* 0xfffffffc00fc7947 */ /* 0x000fc0000383ffff */
[----:B------:R-:W-:-:S00]  /*2430*/  NOP ;  /* 0x0000000000007918 */ /* 0x000fc00000000000 */
        /* <DEDUP_REMOVED lines=12> */
.L_x_32:


//--------------------- .nv.shared.reserved.0     --------------------------
	.section	.nv.shared.reserved.0,"aw",@nobits
	.weak		__nv_reservedSMEM_offset_0_alias
	.size		__nv_reservedSMEM_offset_0_alias, 0, 64
	.other		__nv_reservedSMEM_offset_0_alias,@"STO_CUDA_RESERVED_SHARED STV_DEFAULT"
__nv_reservedSMEM_offset_0_alias:
	.zero		0
	.zero		64


//--------------------- .nv.constant0._Z14multiplyKerneliiiiiPdS_S_ --------------------------
	.section	.nv.constant0._Z14multiplyKerneliiiiiPdS_S_,"a",@progbits
	.sectionflags	@""
	.align	4
.nv.constant0._Z14multiplyKerneliiiiiPdS_S_:
	.zero		944


//--------------------- SYMBOLS --------------------------

	.type		.nv.reservedSmem.offset0,@object
	.size		.nv.reservedSmem.offset0,0x4
